	.target	sm_90a

	.elftype	@"ET_EXEC"


//--------------------- .note.nv.tkinfo           --------------------------
	.section	.note.nv.tkinfo,"",@"SHT_NOTE"
	.sectionflags	@"SHF_NOTE_NV_TKINFO"
	.tkinfo
        /*0018*/ 	.word	0x00000002
        /*0030*/ 	.string	""
        /*0030*/ 	.string	"ptxas"
        /*0030*/ 	.string	"Cuda compilation tools, release 13.0, V13.0.88"
        /*0030*/ 	.string	"Build cuda_13.0.r13.0/compiler.36424714_0"
        /*0030*/ 	.string	"-arch sm_90a -m 64 "



//--------------------- .note.nv.cuinfo           --------------------------
	.section	.note.nv.cuinfo,"",@"SHT_NOTE"
	.sectionflags	@"SHF_NOTE_NV_CUINFO"
        /*0018*/ 	.short	0x0002
        /*001a*/ 	.short	0x005a
        /*001c*/ 	.short	0x0082
	.zero		2


//--------------------- .nv.info                  --------------------------
	.section	.nv.info,"",@"SHT_CUDA_INFO"
	.align	4


	//----- nvinfo : EIATTR_REGCOUNT
	.align		4
        /*0000*/ 	.byte	0x04, 0x2f
        /*0002*/ 	.short	(.L_12 - .L_11)
	.align		4
.L_11:
        /*0004*/ 	.word	index@(_ZN7cutlass13device_kernelINS_4gemm6kernel13GemmUniversalIN4cute5tupleIJiiiiEEENS1_10collective13CollectiveMmaINS1_37MainloopSm90TmaGmmaWarpSpecializedFP8ILi22ENS5_IJNS4_1CILi2EEENSA_ILi1EEESC_EEENS1_32KernelTmaWarpSpecializedPingpongEEENS5_IJNSA_ILi64EEENSA_ILi256EEENSA_ILi32EEEEEENS_12float_e4m3_tENS5_IJlSC_lEEESK_SL_NS4_8TiledMMAINS4_8MMA_AtomIJNS4_4SM904GMMA31MMA_64x256x32_F32E4M3E4M3_SS_TNILNSP_7ScaleInE1ELSR_1EEEEEENS4_6LayoutINS5_IJSC_SC_SC_EEENS5_IJNSA_ILi0EEESW_SW_EEEEENS5_IJNS4_10UnderscoreESZ_SZ_EEEEENS4_13SM90_TMA_LOADENS4_14ComposedLayoutINS4_7SwizzleILi1ELi4ELi3EEENS4_18smem_ptr_flag_bitsILi8EEENSU_INS5_IJNSA_ILi8EEESI_EEENS5_IJSI_SC_EEEEEEEvNS4_8identityENS4_23SM90_TMA_LOAD_MULTICASTES1C_vS1D_EENS_8epilogue10collective6detail29Sm90TmaWarpSpecializedAdapterINS1H_15DefaultEpilogueISK_SL_SL_NS1G_6thread17LinearCombinationISK_Li1EffLNS1L_9ScaleType4KindE0ELNS_15FloatRoundStyleE2ESK_EENS1_15EpilogueDefaultEEEEEvvEEEEvNT_6ParamsE)
        /*0008*/ 	.word	0x000000a8


	//----- nvinfo : EIATTR_FRAME_SIZE
	.align		4
.L_12:
        /*000c*/ 	.byte	0x04, 0x11
        /*000e*/ 	.short	(.L_14 - .L_13)
	.align		4
.L_13:
        /*0010*/ 	.word	index@(_ZN7cutlass13device_kernelINS_4gemm6kernel13GemmUniversalIN4cute5tupleIJiiiiEEENS1_10collective13CollectiveMmaINS1_37MainloopSm90TmaGmmaWarpSpecializedFP8ILi22ENS5_IJNS4_1CILi2EEENSA_ILi1EEESC_EEENS1_32KernelTmaWarpSpecializedPingpongEEENS5_IJNSA_ILi64EEENSA_ILi256EEENSA_ILi32EEEEEENS_12float_e4m3_tENS5_IJlSC_lEEESK_SL_NS4_8TiledMMAINS4_8MMA_AtomIJNS4_4SM904GMMA31MMA_64x256x32_F32E4M3E4M3_SS_TNILNSP_7ScaleInE1ELSR_1EEEEEENS4_6LayoutINS5_IJSC_SC_SC_EEENS5_IJNSA_ILi0EEESW_SW_EEEEENS5_IJNS4_10UnderscoreESZ_SZ_EEEEENS4_13SM90_TMA_LOADENS4_14ComposedLayoutINS4_7SwizzleILi1ELi4ELi3EEENS4_18smem_ptr_flag_bitsILi8EEENSU_INS5_IJNSA_ILi8EEESI_EEENS5_IJSI_SC_EEEEEEEvNS4_8identityENS4_23SM90_TMA_LOAD_MULTICASTES1C_vS1D_EENS_8epilogue10collective6detail29Sm90TmaWarpSpecializedAdapterINS1H_15DefaultEpilogueISK_SL_SL_NS1G_6thread17LinearCombinationISK_Li1EffLNS1L_9ScaleType4KindE0ELNS_15FloatRoundStyleE2ESK_EENS1_15EpilogueDefaultEEEEEvvEEEEvNT_6ParamsE)
        /*0014*/ 	.word	0x00000118


	//----- nvinfo : EIATTR_MIN_STACK_SIZE
	.align		4
.L_14:
        /*0018*/ 	.byte	0x04, 0x12
        /*001a*/ 	.short	(.L_16 - .L_15)
	.align		4
.L_15:
        /*001c*/ 	.word	index@(_ZN7cutlass13device_kernelINS_4gemm6kernel13GemmUniversalIN4cute5tupleIJiiiiEEENS1_10collective13CollectiveMmaINS1_37MainloopSm90TmaGmmaWarpSpecializedFP8ILi22ENS5_IJNS4_1CILi2EEENSA_ILi1EEESC_EEENS1_32KernelTmaWarpSpecializedPingpongEEENS5_IJNSA_ILi64EEENSA_ILi256EEENSA_ILi32EEEEEENS_12float_e4m3_tENS5_IJlSC_lEEESK_SL_NS4_8TiledMMAINS4_8MMA_AtomIJNS4_4SM904GMMA31MMA_64x256x32_F32E4M3E4M3_SS_TNILNSP_7ScaleInE1ELSR_1EEEEEENS4_6LayoutINS5_IJSC_SC_SC_EEENS5_IJNSA_ILi0EEESW_SW_EEEEENS5_IJNS4_10UnderscoreESZ_SZ_EEEEENS4_13SM90_TMA_LOADENS4_14ComposedLayoutINS4_7SwizzleILi1ELi4ELi3EEENS4_18smem_ptr_flag_bitsILi8EEENSU_INS5_IJNSA_ILi8EEESI_EEENS5_IJSI_SC_EEEEEEEvNS4_8identityENS4_23SM90_TMA_LOAD_MULTICASTES1C_vS1D_EENS_8epilogue10collective6detail29Sm90TmaWarpSpecializedAdapterINS1H_15DefaultEpilogueISK_SL_SL_NS1G_6thread17LinearCombinationISK_Li1EffLNS1L_9ScaleType4KindE0ELNS_15FloatRoundStyleE2ESK_EENS1_15EpilogueDefaultEEEEEvvEEEEvNT_6ParamsE)
        /*0020*/ 	.word	0x00000118
.L_16:


//--------------------- .nv.compat                --------------------------
	.section	.nv.compat,"",@"SHT_CUDA_COMPAT_INFO"
	.align	4
        /*0000*/ 	.byte	0x02, 0x09, 0x01, 0x00, 0x02, 0x02, 0x04, 0x00, 0x02, 0x05, 0x05, 0x00, 0x03, 0x07, 0x01, 0x01
        /*0010*/ 	.byte	0x02, 0x03, 0x01, 0x00, 0x02, 0x06, 0x01, 0x00, 0x04, 0x0b, 0x08, 0x00, 0x00, 0x00, 0x00, 0x00
        /*0020*/ 	.byte	0x00, 0x00, 0x00, 0x00


//--------------------- .nv.info._ZN7cutlass13device_kernelINS_4gemm6kernel13GemmUniversalIN4cute5tupleIJiiiiEEENS1_10collective13CollectiveMmaINS1_37MainloopSm90TmaGmmaWarpSpecializedFP8ILi22ENS5_IJNS4_1CILi2EEENSA_ILi1EEESC_EEENS1_32KernelTmaWarpSpecializedPingpongEEENS5_IJNSA_ILi64EEENSA_ILi256EEENSA_ILi32EEEEEENS_12float_e4m3_tENS5_IJlSC_lEEESK_SL_NS4_8TiledMMAINS4_8MMA_AtomIJNS4_4SM904GMMA31MMA_64x256x32_F32E4M3E4M3_SS_TNILNSP_7ScaleInE1ELSR_1EEEEEENS4_6LayoutINS5_IJSC_SC_SC_EEENS5_IJNSA_ILi0EEESW_SW_EEEEENS5_IJNS4_10UnderscoreESZ_SZ_EEEEENS4_13SM90_TMA_LOADENS4_14ComposedLayoutINS4_7SwizzleILi1ELi4ELi3EEENS4_18smem_ptr_flag_bitsILi8EEENSU_INS5_IJNSA_ILi8EEESI_EEENS5_IJSI_SC_EEEEEEEvNS4_8identityENS4_23SM90_TMA_LOAD_MULTICASTES1C_vS1D_EENS_8epilogue10collective6detail29Sm90TmaWarpSpecializedAdapterINS1H_15DefaultEpilogueISK_SL_SL_NS1G_6thread17LinearCombinationISK_Li1EffLNS1L_9ScaleType4KindE0ELNS_15FloatRoundStyleE2ESK_EENS1_15EpilogueDefaultEEEEEvvEEEEvNT_6ParamsE --------------------------
	.section	.nv.info._ZN7cutlass13device_kernelINS_4gemm6kernel13GemmUniversalIN4cute5tupleIJiiiiEEENS1_10collective13CollectiveMmaINS1_37MainloopSm90TmaGmmaWarpSpecializedFP8ILi22ENS5_IJNS4_1CILi2EEENSA_ILi1EEESC_EEENS1_32KernelTmaWarpSpecializedPingpongEEENS5_IJNSA_ILi64EEENSA_ILi256EEENSA_ILi32EEEEEENS_12float_e4m3_tENS5_IJlSC_lEEESK_SL_NS4_8TiledMMAINS4_8MMA_AtomIJNS4_4SM904GMMA31MMA_64x256x32_F32E4M3E4M3_SS_TNILNSP_7ScaleInE1ELSR_1EEEEEENS4_6LayoutINS5_IJSC_SC_SC_EEENS5_IJNSA_ILi0EEESW_SW_EEEEENS5_IJNS4_10UnderscoreESZ_SZ_EEEEENS4_13SM90_TMA_LOADENS4_14ComposedLayoutINS4_7SwizzleILi1ELi4ELi3EEENS4_18smem_ptr_flag_bitsILi8EEENSU_INS5_IJNSA_ILi8EEESI_EEENS5_IJSI_SC_EEEEEEEvNS4_8identityENS4_23SM90_TMA_LOAD_MULTICASTES1C_vS1D_EENS_8epilogue10collective6detail29Sm90TmaWarpSpecializedAdapterINS1H_15DefaultEpilogueISK_SL_SL_NS1G_6thread17LinearCombinationISK_Li1EffLNS1L_9ScaleType4KindE0ELNS_15FloatRoundStyleE2ESK_EENS1_15EpilogueDefaultEEEEEvvEEEEvNT_6ParamsE,"",@"SHT_CUDA_INFO"
	.sectionflags	@""
	.align	4


	//----- nvinfo : EIATTR_CUDA_API_VERSION
	.align		4
        /*0000*/ 	.byte	0x04, 0x37
        /*0002*/ 	.short	(.L_18 - .L_17)
.L_17:
        /*0004*/ 	.word	0x00000082


	//----- nvinfo : EIATTR_KPARAM_INFO
	.align		4
.L_18:
        /*0008*/ 	.byte	0x04, 0x17
        /*000a*/ 	.short	(.L_20 - .L_19)
.L_19:
        /*000c*/ 	.word	0x00000000
        /*0010*/ 	.short	0x0000
        /*0012*/ 	.short	0x0070
        /*0014*/ 	.byte	0x00, 0xf0, 0x01, 0x10


	//----- nvinfo : EIATTR_SPARSE_MMA_MASK
	.align		4
.L_20:
        /*0018*/ 	.byte	0x03, 0x50
        /*001a*/ 	.short	0x0000


	//----- nvinfo : EIATTR_MAXREG_COUNT
	.align		4
        /*001c*/ 	.byte	0x03, 0x1b
        /*001e*/ 	.short	0x00a8


	//----- nvinfo : EIATTR_NUM_BARRIERS
	.align		4
        /*0020*/ 	.byte	0x02, 0x4c
        /*0022*/ 	.byte	0x01
	.zero		1


	//----- nvinfo : EIATTR_ANNOTATIONS
	.align		4
        /*0024*/ 	.byte	0x04, 0x55
        /*0026*/ 	.short	(.L_22 - .L_21)


	//   ....[0]....
.L_21:
        /*0028*/ 	.word	0x00000001
        /*002c*/ 	.byte	0x90, 0x09, 0x00, 0x00, 0x01, 0x00, 0x00, 0x00, 0x80, 0x0b, 0x00, 0x00, 0x01, 0x00, 0x00, 0x00
        /* <DEDUP_REMOVED lines=212> */
        /*0d7c*/ 	.byte	0x20, 0x0f, 0x01, 0x00


	//----- nvinfo : EIATTR_MERCURY_ISA_VERSION
	.align		4
.L_22:
        /*0d80*/ 	.byte	0x03, 0x5f
        /*0d82*/ 	.short	0x0101


	//----- nvinfo : EIATTR_INT_WARP_WIDE_INSTR_OFFSETS
	.align		4
        /*0d84*/ 	.byte	0x04, 0x31
        /*0d86*/ 	.short	(.L_24 - .L_23)


	//   ....[0]....
.L_23:
        /*0d88*/ 	.word	0x00000810


	//   ....[1]....
        /*0d8c*/ 	.word	0x00000890


	//   ....[2]....
        /*0d90*/ 	.word	0x000008a0


	//   ....[3]....
        /*0d94*/ 	.word	0x000008d0


	//   ....[4]....
        /*0d98*/ 	.word	0x00000910


	//   ....[5]....
        /*0d9c*/ 	.word	0x00000940


	//   ....[6]....
        /*0da0*/ 	.word	0x00000a50


	//   ....[7]....
        /*0da4*/ 	.word	0x00000a70


	//   ....[8]....
        /*0da8*/ 	.word	0x00005870


	//----- nvinfo : EIATTR_COOP_GROUP_MASK_REGIDS
	.align		4
.L_24:
        /*0dac*/ 	.byte	0x04, 0x29
        /*0dae*/ 	.short	(.L_26 - .L_25)


	//   ....[0]....
.L_25:
        /*0db0*/ 	.word	0xffffffff


	//   ....[1]....
        /*0db4*/ 	.word	0xffffffff


	//   ....[2]....
        /*0db8*/ 	.word	0xffffffff


	//   ....[3]....
        /*0dbc*/ 	.word	0xffffffff


	//   ....[4]....
        /*0dc0*/ 	.word	0xffffffff


	//   ....[5]....
        /*0dc4*/ 	.word	0xffffffff


	//   ....[6]....
        /*0dc8*/ 	.word	0xffffffff


	//----- nvinfo : EIATTR_COOP_GROUP_INSTR_OFFSETS
	.align		4
.L_26:
        /*0dcc*/ 	.byte	0x04, 0x28
        /*0dce*/ 	.short	(.L_28 - .L_27)


	//   ....[0]....
.L_27:
        /*0dd0*/ 	.word	0x00000070


	//   ....[1]....
        /*0dd4*/ 	.word	0x00000090


	//   ....[2]....
        /*0dd8*/ 	.word	0x00000190


	//   ....[3]....
        /*0ddc*/ 	.word	0x00000620


	//   ....[4]....
        /*0de0*/ 	.word	0x00000660


	//   ....[5]....
        /*0de4*/ 	.word	0x00000760


	//   ....[6]....
        /*0de8*/ 	.word	0x00000c10


	//----- nvinfo : EIATTR_REG_RECONFIG
	.align		4
.L_28:
        /*0dec*/ 	.byte	0x01, 0x54
	.zero		2


	//----- nvinfo : EIATTR_MBARRIER_INSTR_OFFSETS
	.align		4
        /*0df0*/ 	.byte	0x04, 0x39
        /*0df2*/ 	.short	(.L_30 - .L_29)


	//   ....[0]....
.L_29:
        /*0df4*/ 	.word	0x00000330
        /*0df8*/ 	.word	0x000000ff
        /*0dfc*/ 	.word	0x00000000
        /*0e00*/ 	.short	0x0100
        /*0e02*/ 	.byte	0x07
	.zero		1


	//   ....[1]....
        /*0e04*/ 	.word	0x00000340
        /*0e08*/ 	.word	0x000000ff
        /*0e0c*/ 	.word	0x000000b0
        /*0e10*/ 	.short	0x0100
        /*0e12*/ 	.byte	0x07
	.zero		1


	//   ....[2]....
        /*0e14*/ 	.word	0x00000350
        /*0e18*/ 	.word	0x000000ff
        /*0e1c*/ 	.word	0x00000008
        /*0e20*/ 	.short	0x0100
        /*0e22*/ 	.byte	0x07
	.zero		1


	//   ....[3]....
        /*0e24*/ 	.word	0x00000360
        /*0e28*/ 	.word	0x000000ff
        /*0e2c*/ 	.word	0x000000b8
        /*0e30*/ 	.short	0x0100
        /*0e32*/ 	.byte	0x07
	.zero		1


	//   ....[4]....
        /*0e34*/ 	.word	0x00000370
        /*0e38*/ 	.word	0x000000ff
        /*0e3c*/ 	.word	0x00000010
        /*0e40*/ 	.short	0x0100
        /*0e42*/ 	.byte	0x07
	.zero		1


	//   ....[5]....
        /*0e44*/ 	.word	0x00000380
        /*0e48*/ 	.word	0x000000ff
        /*0e4c*/ 	.word	0x000000c0
        /*0e50*/ 	.short	0x0100
        /*0e52*/ 	.byte	0x07
	.zero		1


	//   ....[6]....
        /*0e54*/ 	.word	0x00000390
        /*0e58*/ 	.word	0x000000ff
        /*0e5c*/ 	.word	0x00000018
        /*0e60*/ 	.short	0x0100
        /*0e62*/ 	.byte	0x07
	.zero		1


	//   ....[7]....
        /*0e64*/ 	.word	0x000003a0
        /*0e68*/ 	.word	0x000000ff
        /*0e6c*/ 	.word	0x000000c8
        /*0e70*/ 	.short	0x0100
        /*0e72*/ 	.byte	0x07
	.zero		1


	//   ....[8]....
        /*0e74*/ 	.word	0x000003b0
        /*0e78*/ 	.word	0x000000ff
        /*0e7c*/ 	.word	0x00000020
        /*0e80*/ 	.short	0x0100
        /*0e82*/ 	.byte	0x07
	.zero		1


	//   ....[9]....
        /*0e84*/ 	.word	0x000003c0
        /*0e88*/ 	.word	0x000000ff
        /*0e8c*/ 	.word	0x000000d0
        /*0e90*/ 	.short	0x0100
        /*0e92*/ 	.byte	0x07
	.zero		1


	//   ....[10]....
        /*0e94*/ 	.word	0x000003d0
        /*0e98*/ 	.word	0x000000ff
        /*0e9c*/ 	.word	0x00000028
        /*0ea0*/ 	.short	0x0100
        /*0ea2*/ 	.byte	0x07
	.zero		1


	//   ....[11]....
        /*0ea4*/ 	.word	0x000003e0
        /*0ea8*/ 	.word	0x000000ff
        /*0eac*/ 	.word	0x000000d8
        /*0eb0*/ 	.short	0x0100
        /*0eb2*/ 	.byte	0x07
	.zero		1


	//   ....[12]....
        /*0eb4*/ 	.word	0x000003f0
        /*0eb8*/ 	.word	0x000000ff
        /*0ebc*/ 	.word	0x00000030
        /*0ec0*/ 	.short	0x0100
        /*0ec2*/ 	.byte	0x07
	.zero		1


	//   ....[13]....
        /*0ec4*/ 	.word	0x00000400
        /*0ec8*/ 	.word	0x000000ff
        /*0ecc*/ 	.word	0x000000e0
        /*0ed0*/ 	.short	0x0100
        /*0ed2*/ 	.byte	0x07
	.zero		1


	//   ....[14]....
        /*0ed4*/ 	.word	0x00000410
        /*0ed8*/ 	.word	0x000000ff
        /*0edc*/ 	.word	0x00000038
        /*0ee0*/ 	.short	0x0100
        /*0ee2*/ 	.byte	0x07
	.zero		1


	//   ....[15]....
        /*0ee4*/ 	.word	0x00000420
        /*0ee8*/ 	.word	0x000000ff
        /*0eec*/ 	.word	0x000000e8
        /*0ef0*/ 	.short	0x0100
        /*0ef2*/ 	.byte	0x07
	.zero		1


	//   ....[16]....
        /*0ef4*/ 	.word	0x00000430
        /*0ef8*/ 	.word	0x000000ff
        /*0efc*/ 	.word	0x00000040
        /*0f00*/ 	.short	0x0100
        /*0f02*/ 	.byte	0x07
	.zero		1


	//   ....[17]....
        /*0f04*/ 	.word	0x00000440
        /*0f08*/ 	.word	0x000000ff
        /*0f0c*/ 	.word	0x000000f0
        /*0f10*/ 	.short	0x0100
        /*0f12*/ 	.byte	0x07
	.zero		1


	//   ....[18]....
        /*0f14*/ 	.word	0x00000450
        /*0f18*/ 	.word	0x000000ff
        /*0f1c*/ 	.word	0x00000048
        /*0f20*/ 	.short	0x0100
        /*0f22*/ 	.byte	0x07
	.zero		1


	//   ....[19]....
        /*0f24*/ 	.word	0x00000460
        /*0f28*/ 	.word	0x000000ff
        /*0f2c*/ 	.word	0x000000f8
        /*0f30*/ 	.short	0x0100
        /*0f32*/ 	.byte	0x07
	.zero		1


	//   ....[20]....
        /*0f34*/ 	.word	0x00000470
        /*0f38*/ 	.word	0x000000ff
        /*0f3c*/ 	.word	0x00000050
        /*0f40*/ 	.short	0x0100
        /*0f42*/ 	.byte	0x07
	.zero		1


	//   ....[21]....
        /*0f44*/ 	.word	0x00000480
        /*0f48*/ 	.word	0x000000ff
        /*0f4c*/ 	.word	0x00000100
        /*0f50*/ 	.short	0x0100
        /*0f52*/ 	.byte	0x07
	.zero		1


	//   ....[22]....
        /*0f54*/ 	.word	0x00000490
        /*0f58*/ 	.word	0x000000ff
        /*0f5c*/ 	.word	0x00000058
        /*0f60*/ 	.short	0x0100
        /*0f62*/ 	.byte	0x07
	.zero		1


	//   ....[23]....
        /*0f64*/ 	.word	0x000004a0
        /*0f68*/ 	.word	0x000000ff
        /*0f6c*/ 	.word	0x00000108
        /*0f70*/ 	.short	0x0100
        /*0f72*/ 	.byte	0x07
	.zero		1


	//   ....[24]....
        /*0f74*/ 	.word	0x000004b0
        /*0f78*/ 	.word	0x000000ff
        /*0f7c*/ 	.word	0x00000060
        /*0f80*/ 	.short	0x0100
        /*0f82*/ 	.byte	0x07
	.zero		1


	//   ....[25]....
        /*0f84*/ 	.word	0x000004c0
        /*0f88*/ 	.word	0x000000ff
        /*0f8c*/ 	.word	0x00000110
        /*0f90*/ 	.short	0x0100
        /*0f92*/ 	.byte	0x07
	.zero		1


	//   ....[26]....
        /*0f94*/ 	.word	0x000004d0
        /*0f98*/ 	.word	0x000000ff
        /*0f9c*/ 	.word	0x00000068
        /*0fa0*/ 	.short	0x0100
        /*0fa2*/ 	.byte	0x07
	.zero		1


	//   ....[27]....
        /*0fa4*/ 	.word	0x000004e0
        /*0fa8*/ 	.word	0x000000ff
        /*0fac*/ 	.word	0x00000118
        /*0fb0*/ 	.short	0x0100
        /*0fb2*/ 	.byte	0x07
	.zero		1


	//   ....[28]....
        /*0fb4*/ 	.word	0x000004f0
        /*0fb8*/ 	.word	0x000000ff
        /*0fbc*/ 	.word	0x00000070
        /*0fc0*/ 	.short	0x0100
        /*0fc2*/ 	.byte	0x07
	.zero		1


	//   ....[29]....
        /*0fc4*/ 	.word	0x00000500
        /*0fc8*/ 	.word	0x000000ff
        /*0fcc*/ 	.word	0x00000120
        /*0fd0*/ 	.short	0x0100
        /*0fd2*/ 	.byte	0x07
	.zero		1


	//   ....[30]....
        /*0fd4*/ 	.word	0x00000510
        /*0fd8*/ 	.word	0x000000ff
        /*0fdc*/ 	.word	0x00000078
        /*0fe0*/ 	.short	0x0100
        /*0fe2*/ 	.byte	0x07
	.zero		1


	//   ....[31]....
        /*0fe4*/ 	.word	0x00000520
        /*0fe8*/ 	.word	0x000000ff
        /*0fec*/ 	.word	0x00000128
        /*0ff0*/ 	.short	0x0100
        /*0ff2*/ 	.byte	0x07
	.zero		1


	//   ....[32]....
        /*0ff4*/ 	.word	0x00000530
        /*0ff8*/ 	.word	0x000000ff
        /*0ffc*/ 	.word	0x00000080
        /*1000*/ 	.short	0x0100
        /*1002*/ 	.byte	0x07
	.zero		1


	//   ....[33]....
        /*1004*/ 	.word	0x00000540
        /*1008*/ 	.word	0x000000ff
        /*100c*/ 	.word	0x00000130
        /*1010*/ 	.short	0x0100
        /*1012*/ 	.byte	0x07
	.zero		1


	//   ....[34]....
        /*1014*/ 	.word	0x00000550
        /*1018*/ 	.word	0x000000ff
        /*101c*/ 	.word	0x00000088
        /*1020*/ 	.short	0x0100
        /*1022*/ 	.byte	0x07
	.zero		1


	//   ....[35]....
        /*1024*/ 	.word	0x00000560
        /*1028*/ 	.word	0x000000ff
        /*102c*/ 	.word	0x00000138
        /*1030*/ 	.short	0x0100
        /*1032*/ 	.byte	0x07
	.zero		1


	//   ....[36]....
        /*1034*/ 	.word	0x00000570
        /*1038*/ 	.word	0x000000ff
        /*103c*/ 	.word	0x00000090
        /*1040*/ 	.short	0x0100
        /*1042*/ 	.byte	0x07
	.zero		1


	//   ....[37]....
        /*1044*/ 	.word	0x00000580
        /*1048*/ 	.word	0x000000ff
        /*104c*/ 	.word	0x00000140
        /*1050*/ 	.short	0x0100
        /*1052*/ 	.byte	0x07
	.zero		1


	//   ....[38]....
        /*1054*/ 	.word	0x00000590
        /*1058*/ 	.word	0x000000ff
        /*105c*/ 	.word	0x00000098
        /*1060*/ 	.short	0x0100
        /*1062*/ 	.byte	0x07
	.zero		1


	//   ....[39]....
        /*1064*/ 	.word	0x000005a0
        /*1068*/ 	.word	0x000000ff
        /*106c*/ 	.word	0x00000148
        /*1070*/ 	.short	0x0100
        /*1072*/ 	.byte	0x07
	.zero		1


	//   ....[40]....
        /*1074*/ 	.word	0x000005b0
        /*1078*/ 	.word	0x000000ff
        /*107c*/ 	.word	0x000000a0
        /*1080*/ 	.short	0x0100
        /*1082*/ 	.byte	0x07
	.zero		1


	//   ....[41]....
        /*1084*/ 	.word	0x000005c0
        /*1088*/ 	.word	0x000000ff
        /*108c*/ 	.word	0x00000150
        /*1090*/ 	.short	0x0100
        /*1092*/ 	.byte	0x07
	.zero		1


	//   ....[42]....
        /*1094*/ 	.word	0x000005d0
        /*1098*/ 	.word	0x000000ff
        /*109c*/ 	.word	0x000000a8
        /*10a0*/ 	.short	0x0100
        /*10a2*/ 	.byte	0x07
	.zero		1


	//   ....[43]....
        /*10a4*/ 	.word	0x000005e0
        /*10a8*/ 	.word	0x000000ff
        /*10ac*/ 	.word	0x00000158
        /*10b0*/ 	.short	0x0100
        /*10b2*/ 	.byte	0x07
	.zero		1


	//   ....[44]....
        /*10b4*/ 	.word	0x00000ab0
        /*10b8*/ 	.word	0x000000ff
        /*10bc*/ 	.word	0x00000190
        /*10c0*/ 	.short	0x0100
        /*10c2*/ 	.byte	0x07
	.zero		1


	//   ....[45]....
        /*10c4*/ 	.word	0x00000b50
        /*10c8*/ 	.word	0x000000ff
        /*10cc*/ 	.word	0x00000198
        /*10d0*/ 	.short	0x0100
        /*10d2*/ 	.byte	0x07
	.zero		1


	//   ....[46]....
        /*10d4*/ 	.word	0x00000b90
        /*10d8*/ 	.word	0x000000ff
        /*10dc*/ 	.word	0x00000170
        /*10e0*/ 	.short	0x0100
        /*10e2*/ 	.byte	0x0a
	.zero		1


	//   ....[47]....
        /*10e4*/ 	.word	0x00000ba0
        /*10e8*/ 	.word	0x000000ff
        /*10ec*/ 	.word	0x00000178
        /*10f0*/ 	.short	0x0100
        /*10f2*/ 	.byte	0x0a
	.zero		1


	//   ....[48]....
        /*10f4*/ 	.word	0x00000bb0
        /*10f8*/ 	.word	0x000000ff
        /*10fc*/ 	.word	0x00000180
        /*1100*/ 	.short	0x0100
        /*1102*/ 	.byte	0x0a
	.zero		1


	//   ....[49]....
        /*1104*/ 	.word	0x00000bc0
        /*1108*/ 	.word	0x000000ff
        /*110c*/ 	.word	0x00000188
        /*1110*/ 	.short	0x0100
        /*1112*/ 	.byte	0x0a
	.zero		1


	//   ....[50]....
        /*1114*/ 	.word	0x00001a70
        /*1118*/ 	.word	0x000000ff
        /*111c*/ 	.word	0xfffffff8
        /*1120*/ 	.short	0x010a
        /*1122*/ 	.byte	0x11
	.zero		1


	//   ....[51]....
        /*1124*/ 	.word	0x00002450
        /*1128*/ 	.word	0x000000ff
        /*112c*/ 	.word	0x00000000
        /*1130*/ 	.short	0x010a
        /*1132*/ 	.byte	0x06
	.zero		1


	//   ....[52]....
        /*1134*/ 	.word	0x00002490
        /*1138*/ 	.word	0x000000ff
        /*113c*/ 	.word	0x00000000
        /*1140*/ 	.short	0x010a
        /*1142*/ 	.byte	0x06
	.zero		1


	//   ....[53]....
        /*1144*/ 	.word	0x00003620
        /*1148*/ 	.word	0x000000ff
        /*114c*/ 	.word	0x00000000
        /*1150*/ 	.short	0x010a
        /*1152*/ 	.byte	0x09
	.zero		1


	//   ....[54]....
        /*1154*/ 	.word	0x00003660
        /*1158*/ 	.word	0x000000ff
        /*115c*/ 	.word	0x00000000
        /*1160*/ 	.short	0x010a
        /*1162*/ 	.byte	0x09
	.zero		1


	//   ....[55]....
        /*1164*/ 	.word	0x000046d0
        /*1168*/ 	.word	0x000000e5
        /*116c*/ 	.word	0x00000000
        /*1170*/ 	.short	0x0101
        /*1172*/ 	.byte	0x3f
	.zero		1


	//   ....[56]....
        /*1174*/ 	.word	0x00005790
        /*1178*/ 	.word	0x000000e3
        /*117c*/ 	.word	0x00000000
        /*1180*/ 	.short	0x0101
        /*1182*/ 	.byte	0x1d
	.zero		1


	//   ....[57]....
        /*1184*/ 	.word	0x00005920
        /*1188*/ 	.word	0x00000018
        /*118c*/ 	.word	0x00000000
        /*1190*/ 	.short	0x0101
        /*1192*/ 	.byte	0x3f
	.zero		1


	//   ....[58]....
        /*1194*/ 	.word	0x000059e0
        /*1198*/ 	.word	0x000000ff
        /*119c*/ 	.word	0x00000008
        /*11a0*/ 	.short	0x010a
        /*11a2*/ 	.byte	0x11
	.zero		1


	//   ....[59]....
        /*11a4*/ 	.word	0x0000ebd0
        /*11a8*/ 	.word	0x00000003
        /*11ac*/ 	.word	0x00000000
        /*11b0*/ 	.short	0x0101
        /*11b2*/ 	.byte	0x1d
	.zero		1


	//   ....[60]....
        /*11b4*/ 	.word	0x0000f620
        /*11b8*/ 	.word	0x0000000c
        /*11bc*/ 	.word	0x000000b0
        /*11c0*/ 	.short	0x010a
        /*11c2*/ 	.byte	0x3f
	.zero		1


	//   ....[61]....
        /*11c4*/ 	.word	0x0000f9f0
        /*11c8*/ 	.word	0x00000004
        /*11cc*/ 	.word	0x00000198
        /*11d0*/ 	.short	0x0101
        /*11d2*/ 	.byte	0x3f
	.zero		1


	//   ....[62]....
        /*11d4*/ 	.word	0x000101f0
        /*11d8*/ 	.word	0x00000007
        /*11dc*/ 	.word	0x00000000
        /*11e0*/ 	.short	0x010a
        /*11e2*/ 	.byte	0x3f
	.zero		1


	//   ....[63]....
        /*11e4*/ 	.word	0x00010270
        /*11e8*/ 	.word	0x00000009
        /*11ec*/ 	.word	0x00000000
        /*11f0*/ 	.short	0x010a
        /*11f2*/ 	.byte	0x3f
	.zero		1


	//   ....[64]....
        /*11f4*/ 	.word	0x00010300
        /*11f8*/ 	.word	0x00000006
        /*11fc*/ 	.word	0x00000000
        /*1200*/ 	.short	0x010a
        /*1202*/ 	.byte	0x3f
	.zero		1


	//   ....[65]....
        /*1204*/ 	.word	0x00010390
        /*1208*/ 	.word	0x00000009
        /*120c*/ 	.word	0x00000000
        /*1210*/ 	.short	0x010a
        /*1212*/ 	.byte	0x3f
	.zero		1


	//   ....[66]....
        /*1214*/ 	.word	0x00010420
        /*1218*/ 	.word	0x00000006
        /*121c*/ 	.word	0x00000000
        /*1220*/ 	.short	0x010a
        /*1222*/ 	.byte	0x3f
	.zero		1


	//   ....[67]....
        /*1224*/ 	.word	0x000104b0
        /*1228*/ 	.word	0x00000009
        /*122c*/ 	.word	0x00000000
        /*1230*/ 	.short	0x010a
        /*1232*/ 	.byte	0x3f
	.zero		1


	//   ....[68]....
        /*1234*/ 	.word	0x00010540
        /*1238*/ 	.word	0x00000006
        /*123c*/ 	.word	0x00000000
        /*1240*/ 	.short	0x010a
        /*1242*/ 	.byte	0x3f
	.zero		1


	//   ....[69]....
        /*1244*/ 	.word	0x000105d0
        /*1248*/ 	.word	0x00000009
        /*124c*/ 	.word	0x00000000
        /*1250*/ 	.short	0x010a
        /*1252*/ 	.byte	0x3f
	.zero		1


	//   ....[70]....
        /*1254*/ 	.word	0x00010660
        /*1258*/ 	.word	0x00000006
        /*125c*/ 	.word	0x00000000
        /*1260*/ 	.short	0x010a
        /*1262*/ 	.byte	0x3f
	.zero		1


	//   ....[71]....
        /*1264*/ 	.word	0x000106f0
        /*1268*/ 	.word	0x00000009
        /*126c*/ 	.word	0x00000000
        /*1270*/ 	.short	0x010a
        /*1272*/ 	.byte	0x3f
	.zero		1


	//   ....[72]....
        /*1274*/ 	.word	0x00010780
        /*1278*/ 	.word	0x00000006
        /*127c*/ 	.word	0x00000000
        /*1280*/ 	.short	0x010a
        /*1282*/ 	.byte	0x3f
	.zero		1


	//   ....[73]....
        /*1284*/ 	.word	0x00010810
        /*1288*/ 	.word	0x00000009
        /*128c*/ 	.word	0x00000000
        /*1290*/ 	.short	0x010a
        /*1292*/ 	.byte	0x3f
	.zero		1


	//   ....[74]....
        /*1294*/ 	.word	0x000108a0
        /*1298*/ 	.word	0x00000006
        /*129c*/ 	.word	0x00000000
        /*12a0*/ 	.short	0x010a
        /*12a2*/ 	.byte	0x3f
	.zero		1


	//   ....[75]....
        /*12a4*/ 	.word	0x00010930
        /*12a8*/ 	.word	0x00000009
        /*12ac*/ 	.word	0x00000000
        /*12b0*/ 	.short	0x010a
        /*12b2*/ 	.byte	0x3f
	.zero		1


	//   ....[76]....
        /*12b4*/ 	.word	0x000109c0
        /*12b8*/ 	.word	0x00000006
        /*12bc*/ 	.word	0x00000000
        /*12c0*/ 	.short	0x010a
        /*12c2*/ 	.byte	0x3f
	.zero		1


	//   ....[77]....
        /*12c4*/ 	.word	0x00010a50
        /*12c8*/ 	.word	0x00000009
        /*12cc*/ 	.word	0x00000000
        /*12d0*/ 	.short	0x010a
        /*12d2*/ 	.byte	0x3f
	.zero		1


	//   ....[78]....
        /*12d4*/ 	.word	0x00010ae0
        /*12d8*/ 	.word	0x00000006
        /*12dc*/ 	.word	0x00000000
        /*12e0*/ 	.short	0x010a
        /*12e2*/ 	.byte	0x3f
	.zero		1


	//   ....[79]....
        /*12e4*/ 	.word	0x00010b70
        /*12e8*/ 	.word	0x00000009
        /*12ec*/ 	.word	0x00000000
        /*12f0*/ 	.short	0x010a
        /*12f2*/ 	.byte	0x3f
	.zero		1


	//   ....[80]....
        /*12f4*/ 	.word	0x00010c00
        /*12f8*/ 	.word	0x00000006
        /*12fc*/ 	.word	0x00000000
        /*1300*/ 	.short	0x010a
        /*1302*/ 	.byte	0x3f
	.zero		1


	//   ....[81]....
        /*1304*/ 	.word	0x00010c90
        /*1308*/ 	.word	0x00000009
        /*130c*/ 	.word	0x00000000
        /*1310*/ 	.short	0x010a
        /*1312*/ 	.byte	0x3f
	.zero		1


	//   ....[82]....
        /*1314*/ 	.word	0x00010d20
        /*1318*/ 	.word	0x00000006
        /*131c*/ 	.word	0x00000000
        /*1320*/ 	.short	0x010a
        /*1322*/ 	.byte	0x3f
	.zero		1


	//   ....[83]....
        /*1324*/ 	.word	0x00010db0
        /*1328*/ 	.word	0x00000003
        /*132c*/ 	.word	0x00000000
        /*1330*/ 	.short	0x010a
        /*1332*/ 	.byte	0x3f
	.zero		1


	//   ....[84]....
        /*1334*/ 	.word	0x00010e20
        /*1338*/ 	.word	0x00000003
        /*133c*/ 	.word	0xfffffff8
        /*1340*/ 	.short	0x010a
        /*1342*/ 	.byte	0x3f
	.zero		1


	//   ....[85]....
        /*1344*/ 	.word	0x00010e80
        /*1348*/ 	.word	0x00000003
        /*134c*/ 	.word	0x00000000
        /*1350*/ 	.short	0x010a
        /*1352*/ 	.byte	0x3f
	.zero		1


	//   ....[86]....
        /*1354*/ 	.word	0x00010ef0
        /*1358*/ 	.word	0x00000000
        /*135c*/ 	.word	0x00000000
        /*1360*/ 	.short	0x010a
        /*1362*/ 	.byte	0x3f
	.zero		1


	//   ....[87]....
        /*1364*/ 	.word	0x00010f60
        /*1368*/ 	.word	0x00000019
        /*136c*/ 	.word	0x00000008
        /*1370*/ 	.short	0x010a
        /*1372*/ 	.byte	0x3f
	.zero		1


	//   ....[88]....
        /*1374*/ 	.word	0x00011030
        /*1378*/ 	.word	0x0000000c
        /*137c*/ 	.word	0x000000b0
        /*1380*/ 	.short	0x010a
        /*1382*/ 	.byte	0x3f
	.zero		1


	//   ....[89]....
        /*1384*/ 	.word	0x00011110
        /*1388*/ 	.word	0x00000007
        /*138c*/ 	.word	0x00000000
        /*1390*/ 	.short	0x010a
        /*1392*/ 	.byte	0x3f
	.zero		1


	//   ....[90]....
        /*1394*/ 	.word	0x00011160
        /*1398*/ 	.word	0x00000009
        /*139c*/ 	.word	0x00000000
        /*13a0*/ 	.short	0x010a
        /*13a2*/ 	.byte	0x3f
	.zero		1


	//   ....[91]....
        /*13a4*/ 	.word	0x000111b0
        /*13a8*/ 	.word	0x00000006
        /*13ac*/ 	.word	0x00000000
        /*13b0*/ 	.short	0x010a
        /*13b2*/ 	.byte	0x3f
	.zero		1


	//   ....[92]....
        /*13b4*/ 	.word	0x00011200
        /*13b8*/ 	.word	0x00000009
        /*13bc*/ 	.word	0x00000000
        /*13c0*/ 	.short	0x010a
        /*13c2*/ 	.byte	0x3f
	.zero		1


	//   ....[93]....
        /*13c4*/ 	.word	0x00011250
        /*13c8*/ 	.word	0x00000006
        /*13cc*/ 	.word	0x00000000
        /*13d0*/ 	.short	0x010a
        /*13d2*/ 	.byte	0x3f
	.zero		1


	//   ....[94]....
        /*13d4*/ 	.word	0x000112a0
        /*13d8*/ 	.word	0x00000009
        /*13dc*/ 	.word	0x00000000
        /*13e0*/ 	.short	0x010a
        /*13e2*/ 	.byte	0x3f
	.zero		1


	//   ....[95]....
        /*13e4*/ 	.word	0x000112f0
        /*13e8*/ 	.word	0x00000006
        /*13ec*/ 	.word	0x00000000
        /*13f0*/ 	.short	0x010a
        /*13f2*/ 	.byte	0x3f
	.zero		1


	//   ....[96]....
        /*13f4*/ 	.word	0x00011340
        /*13f8*/ 	.word	0x00000009
        /*13fc*/ 	.word	0x00000000
        /*1400*/ 	.short	0x010a
        /*1402*/ 	.byte	0x3f
	.zero		1


	//   ....[97]....
        /*1404*/ 	.word	0x00011390
        /*1408*/ 	.word	0x00000006
        /*140c*/ 	.word	0x00000000
        /*1410*/ 	.short	0x010a
        /*1412*/ 	.byte	0x3f
	.zero		1


	//   ....[98]....
        /*1414*/ 	.word	0x000113e0
        /*1418*/ 	.word	0x00000009
        /*141c*/ 	.word	0x00000000
        /*1420*/ 	.short	0x010a
        /*1422*/ 	.byte	0x3f
	.zero		1


	//   ....[99]....
        /*1424*/ 	.word	0x00011430
        /*1428*/ 	.word	0x00000006
        /*142c*/ 	.word	0x00000000
        /*1430*/ 	.short	0x010a
        /*1432*/ 	.byte	0x3f
	.zero		1


	//   ....[100]....
        /*1434*/ 	.word	0x00011480
        /*1438*/ 	.word	0x00000009
        /*143c*/ 	.word	0x00000000
        /*1440*/ 	.short	0x010a
        /*1442*/ 	.byte	0x3f
	.zero		1


	//   ....[101]....
        /*1444*/ 	.word	0x000114d0
        /*1448*/ 	.word	0x00000006
        /*144c*/ 	.word	0x00000000
        /*1450*/ 	.short	0x010a
        /*1452*/ 	.byte	0x3f
	.zero		1


	//   ....[102]....
        /*1454*/ 	.word	0x00011520
        /*1458*/ 	.word	0x00000009
        /*145c*/ 	.word	0x00000000
        /*1460*/ 	.short	0x010a
        /*1462*/ 	.byte	0x3f
	.zero		1


	//   ....[103]....
        /*1464*/ 	.word	0x00011570
        /*1468*/ 	.word	0x00000006
        /*146c*/ 	.word	0x00000000
        /*1470*/ 	.short	0x010a
        /*1472*/ 	.byte	0x3f
	.zero		1


	//   ....[104]....
        /*1474*/ 	.word	0x000115c0
        /*1478*/ 	.word	0x00000009
        /*147c*/ 	.word	0x00000000
        /*1480*/ 	.short	0x010a
        /*1482*/ 	.byte	0x3f
	.zero		1


	//   ....[105]....
        /*1484*/ 	.word	0x00011610
        /*1488*/ 	.word	0x00000006
        /*148c*/ 	.word	0x00000000
        /*1490*/ 	.short	0x010a
        /*1492*/ 	.byte	0x3f
	.zero		1


	//   ....[106]....
        /*1494*/ 	.word	0x00011660
        /*1498*/ 	.word	0x00000009
        /*149c*/ 	.word	0x00000000
        /*14a0*/ 	.short	0x010a
        /*14a2*/ 	.byte	0x3f
	.zero		1


	//   ....[107]....
        /*14a4*/ 	.word	0x000116b0
        /*14a8*/ 	.word	0x00000006
        /*14ac*/ 	.word	0x00000000
        /*14b0*/ 	.short	0x010a
        /*14b2*/ 	.byte	0x3f
	.zero		1


	//   ....[108]....
        /*14b4*/ 	.word	0x00011700
        /*14b8*/ 	.word	0x00000009
        /*14bc*/ 	.word	0x00000000
        /*14c0*/ 	.short	0x010a
        /*14c2*/ 	.byte	0x3f
	.zero		1


	//   ....[109]....
        /*14c4*/ 	.word	0x00011750
        /*14c8*/ 	.word	0x00000006
        /*14cc*/ 	.word	0x00000000
        /*14d0*/ 	.short	0x010a
        /*14d2*/ 	.byte	0x3f
	.zero		1


	//----- nvinfo : EIATTR_NUM_MBARRIERS
	.align		4
.L_30:
        /*14d4*/ 	.byte	0x03, 0x38
        /*14d6*/ 	.short	0x0032


	//----- nvinfo : EIATTR_EXIT_INSTR_OFFSETS
	.align		4
        /*14d8*/ 	.byte	0x04, 0x1c
        /*14da*/ 	.short	(.L_32 - .L_31)


	//   ....[0]....
.L_31:
        /*14dc*/ 	.word	0x000017b0


	//   ....[1]....
        /*14e0*/ 	.word	0x00001810


	//   ....[2]....
        /*14e4*/ 	.word	0x0000f2e0


	//   ....[3]....
        /*14e8*/ 	.word	0x0000f310


	//   ....[4]....
        /*14ec*/ 	.word	0x00010e00


	//----- nvinfo : EIATTR_MAX_THREADS
	.align		4
.L_32:
        /*14f0*/ 	.byte	0x04, 0x05
        /*14f2*/ 	.short	(.L_34 - .L_33)
.L_33:
        /*14f4*/ 	.word	0x00000180
        /*14f8*/ 	.word	0x00000001
        /*14fc*/ 	.word	0x00000001


	//----- nvinfo : EIATTR_CRS_STACK_SIZE
	.align		4
.L_34:
        /*1500*/ 	.byte	0x04, 0x1e
        /*1502*/ 	.short	(.L_36 - .L_35)
.L_35:
        /*1504*/ 	.word	0x00000000


	//----- nvinfo : EIATTR_CBANK_PARAM_SIZE
	.align		4
.L_36:
        /*1508*/ 	.byte	0x03, 0x19
        /*150a*/ 	.short	0x0470


	//----- nvinfo : EIATTR_PARAM_CBANK
	.align		4
        /*150c*/ 	.byte	0x04, 0x0a
        /*150e*/ 	.short	(.L_38 - .L_37)
	.align		4
.L_37:
        /*1510*/ 	.word	index@(.nv.constant0._ZN7cutlass13device_kernelINS_4gemm6kernel13GemmUniversalIN4cute5tupleIJiiiiEEENS1_10collective13CollectiveMmaINS1_37MainloopSm90TmaGmmaWarpSpecializedFP8ILi22ENS5_IJNS4_1CILi2EEENSA_ILi1EEESC_EEENS1_32KernelTmaWarpSpecializedPingpongEEENS5_IJNSA_ILi64EEENSA_ILi256EEENSA_ILi32EEEEEENS_12float_e4m3_tENS5_IJlSC_lEEESK_SL_NS4_8TiledMMAINS4_8MMA_AtomIJNS4_4SM904GMMA31MMA_64x256x32_F32E4M3E4M3_SS_TNILNSP_7ScaleInE1ELSR_1EEEEEENS4_6LayoutINS5_IJSC_SC_SC_EEENS5_IJNSA_ILi0EEESW_SW_EEEEENS5_IJNS4_10UnderscoreESZ_SZ_EEEEENS4_13SM90_TMA_LOADENS4_14ComposedLayoutINS4_7SwizzleILi1ELi4ELi3EEENS4_18smem_ptr_flag_bitsILi8EEENSU_INS5_IJNSA_ILi8EEESI_EEENS5_IJSI_SC_EEEEEEEvNS4_8identityENS4_23SM90_TMA_LOAD_MULTICASTES1C_vS1D_EENS_8epilogue10collective6detail29Sm90TmaWarpSpecializedAdapterINS1H_15DefaultEpilogueISK_SL_SL_NS1G_6thread17LinearCombinationISK_Li1EffLNS1L_9ScaleType4KindE0ELNS_15FloatRoundStyleE2ESK_EENS1_15EpilogueDefaultEEEEEvvEEEEvNT_6ParamsE)
        /*1514*/ 	.short	0x0210
        /*1516*/ 	.short	0x0470


	//----- nvinfo : EIATTR_SW_WAR
	.align		4
.L_38:
        /*1518*/ 	.byte	0x04, 0x36
        /*151a*/ 	.short	(.L_40 - .L_39)
.L_39:
        /*151c*/ 	.word	0x00000008
.L_40:


//--------------------- .nv.callgraph             --------------------------
	.section	.nv.callgraph,"",@"SHT_CUDA_CALLGRAPH"
	.align	4
	.sectionentsize	8
	.align		4
        /*0000*/ 	.word	0x00000000
	.align		4
        /*0004*/ 	.word	0xffffffff
	.align		4
        /*0008*/ 	.word	0x00000000
	.align		4
        /*000c*/ 	.word	0xfffffffe
	.align		4
        /*0010*/ 	.word	0x00000000
	.align		4
        /*0014*/ 	.word	0xfffffffd
	.align		4
        /*0018*/ 	.word	0x00000000
	.align		4
        /*001c*/ 	.word	0xfffffffc


//--------------------- .nv.constant4             --------------------------
	.section	.nv.constant4,"a",@progbits
	.align	8
	.align		8
.nv.constant4:
        /*0000*/ 	.dword	_ZN39_INTERNAL_0809545d_4_k_cu_c6c00f33_33364cuda3std3__45__cpo5beginE
	.align		8
        /*0008*/ 	.dword	_ZN39_INTERNAL_0809545d_4_k_cu_c6c00f33_33364cuda3std3__45__cpo3endE
	.align		8
        /*0010*/ 	.dword	_ZN39_INTERNAL_0809545d_4_k_cu_c6c00f33_33364cuda3std3__45__cpo6cbeginE
	.align		8
        /*0018*/ 	.dword	_ZN39_INTERNAL_0809545d_4_k_cu_c6c00f33_33364cuda3std3__45__cpo4cendE
	.align		8
        /*0020*/ 	.dword	_ZN39_INTERNAL_0809545d_4_k_cu_c6c00f33_33364cuda3std3__441_GLOBAL__N__0809545d_4_k_cu_c6c00f33_33366ignoreE
	.align		8
        /*0028*/ 	.dword	_ZN39_INTERNAL_0809545d_4_k_cu_c6c00f33_33364cuda3std3__419piecewise_constructE
	.align		8
        /*0030*/ 	.dword	_ZN39_INTERNAL_0809545d_4_k_cu_c6c00f33_33364cuda3std3__48in_placeE
	.align		8
        /*0038*/ 	.dword	_ZN39_INTERNAL_0809545d_4_k_cu_c6c00f33_33364cuda3std6ranges3__45__cpo4swapE
	.align		8
        /*0040*/ 	.dword	_ZN39_INTERNAL_0809545d_4_k_cu_c6c00f33_33364cuda3std6ranges3__45__cpo9iter_moveE
	.align		8
        /*0048*/ 	.dword	_ZN39_INTERNAL_0809545d_4_k_cu_c6c00f33_33364cute7productE
	.align		8
        /*0050*/ 	.dword	_ZN39_INTERNAL_0809545d_4_k_cu_c6c00f33_33364cute1_E


//--------------------- .text._ZN7cutlass13device_kernelINS_4gemm6kernel13GemmUniversalIN4cute5tupleIJiiiiEEENS1_10collective13CollectiveMmaINS1_37MainloopSm90TmaGmmaWarpSpecializedFP8ILi22ENS5_IJNS4_1CILi2EEENSA_ILi1EEESC_EEENS1_32KernelTmaWarpSpecializedPingpongEEENS5_IJNSA_ILi64EEENSA_ILi256EEENSA_ILi32EEEEEENS_12float_e4m3_tENS5_IJlSC_lEEESK_SL_NS4_8TiledMMAINS4_8MMA_AtomIJNS4_4SM904GMMA31MMA_64x256x32_F32E4M3E4M3_SS_TNILNSP_7ScaleInE1ELSR_1EEEEEENS4_6LayoutINS5_IJSC_SC_SC_EEENS5_IJNSA_ILi0EEESW_SW_EEEEENS5_IJNS4_10UnderscoreESZ_SZ_EEEEENS4_13SM90_TMA_LOADENS4_14ComposedLayoutINS4_7SwizzleILi1ELi4ELi3EEENS4_18smem_ptr_flag_bitsILi8EEENSU_INS5_IJNSA_ILi8EEESI_EEENS5_IJSI_SC_EEEEEEEvNS4_8identityENS4_23SM90_TMA_LOAD_MULTICASTES1C_vS1D_EENS_8epilogue10collective6detail29Sm90TmaWarpSpecializedAdapterINS1H_15DefaultEpilogueISK_SL_SL_NS1G_6thread17LinearCombinationISK_Li1EffLNS1L_9ScaleType4KindE0ELNS_15FloatRoundStyleE2ESK_EENS1_15EpilogueDefaultEEEEEvvEEEEvNT_6ParamsE --------------------------
	.section	.text._ZN7cutlass13device_kernelINS_4gemm6kernel13GemmUniversalIN4cute5tupleIJiiiiEEENS1_10collective13CollectiveMmaINS1_37MainloopSm90TmaGmmaWarpSpecializedFP8ILi22ENS5_IJNS4_1CILi2EEENSA_ILi1EEESC_EEENS1_32KernelTmaWarpSpecializedPingpongEEENS5_IJNSA_ILi64EEENSA_ILi256EEENSA_ILi32EEEEEENS_12float_e4m3_tENS5_IJlSC_lEEESK_SL_NS4_8TiledMMAINS4_8MMA_AtomIJNS4_4SM904GMMA31MMA_64x256x32_F32E4M3E4M3_SS_TNILNSP_7ScaleInE1ELSR_1EEEEEENS4_6LayoutINS5_IJSC_SC_SC_EEENS5_IJNSA_ILi0EEESW_SW_EEEEENS5_IJNS4_10UnderscoreESZ_SZ_EEEEENS4_13SM90_TMA_LOADENS4_14ComposedLayoutINS4_7SwizzleILi1ELi4ELi3EEENS4_18smem_ptr_flag_bitsILi8EEENSU_INS5_IJNSA_ILi8EEESI_EEENS5_IJSI_SC_EEEEEEEvNS4_8identityENS4_23SM90_TMA_LOAD_MULTICASTES1C_vS1D_EENS_8epilogue10collective6detail29Sm90TmaWarpSpecializedAdapterINS1H_15DefaultEpilogueISK_SL_SL_NS1G_6thread17LinearCombinationISK_Li1EffLNS1L_9ScaleType4KindE0ELNS_15FloatRoundStyleE2ESK_EENS1_15EpilogueDefaultEEEEEvvEEEEvNT_6ParamsE,"ax",@progbits
	.align	128
.text._ZN7cutlass13device_kernelINS_4gemm6kernel13GemmUniversalIN4cute5tupleIJiiiiEEENS1_10collective13CollectiveMmaINS1_37MainloopSm90TmaGmmaWarpSpecializedFP8ILi22ENS5_IJNS4_1CILi2EEENSA_ILi1EEESC_EEENS1_32KernelTmaWarpSpecializedPingpongEEENS5_IJNSA_ILi64EEENSA_ILi256EEENSA_ILi32EEEEEENS_12float_e4m3_tENS5_IJlSC_lEEESK_SL_NS4_8TiledMMAINS4_8MMA_AtomIJNS4_4SM904GMMA31MMA_64x256x32_F32E4M3E4M3_SS_TNILNSP_7ScaleInE1ELSR_1EEEEEENS4_6LayoutINS5_IJSC_SC_SC_EEENS5_IJNSA_ILi0EEESW_SW_EEEEENS5_IJNS4_10UnderscoreESZ_SZ_EEEEENS4_13SM90_TMA_LOADENS4_14ComposedLayoutINS4_7SwizzleILi1ELi4ELi3EEENS4_18smem_ptr_flag_bitsILi8EEENSU_INS5_IJNSA_ILi8EEESI_EEENS5_IJSI_SC_EEEEEEEvNS4_8identityENS4_23SM90_TMA_LOAD_MULTICASTES1C_vS1D_EENS_8epilogue10collective6detail29Sm90TmaWarpSpecializedAdapterINS1H_15DefaultEpilogueISK_SL_SL_NS1G_6thread17LinearCombinationISK_Li1EffLNS1L_9ScaleType4KindE0ELNS_15FloatRoundStyleE2ESK_EENS1_15EpilogueDefaultEEEEEvvEEEEvNT_6ParamsE:
        .type           _ZN7cutlass13device_kernelINS_4gemm6kernel13GemmUniversalIN4cute5tupleIJiiiiEEENS1_10collective13CollectiveMmaINS1_37MainloopSm90TmaGmmaWarpSpecializedFP8ILi22ENS5_IJNS4_1CILi2EEENSA_ILi1EEESC_EEENS1_32KernelTmaWarpSpecializedPingpongEEENS5_IJNSA_ILi64EEENSA_ILi256EEENSA_ILi32EEEEEENS_12float_e4m3_tENS5_IJlSC_lEEESK_SL_NS4_8TiledMMAINS4_8MMA_AtomIJNS4_4SM904GMMA31MMA_64x256x32_F32E4M3E4M3_SS_TNILNSP_7ScaleInE1ELSR_1EEEEEENS4_6LayoutINS5_IJSC_SC_SC_EEENS5_IJNSA_ILi0EEESW_SW_EEEEENS5_IJNS4_10UnderscoreESZ_SZ_EEEEENS4_13SM90_TMA_LOADENS4_14ComposedLayoutINS4_7SwizzleILi1ELi4ELi3EEENS4_18smem_ptr_flag_bitsILi8EEENSU_INS5_IJNSA_ILi8EEESI_EEENS5_IJSI_SC_EEEEEEEvNS4_8identityENS4_23SM90_TMA_LOAD_MULTICASTES1C_vS1D_EENS_8epilogue10collective6detail29Sm90TmaWarpSpecializedAdapterINS1H_15DefaultEpilogueISK_SL_SL_NS1G_6thread17LinearCombinationISK_Li1EffLNS1L_9ScaleType4KindE0ELNS_15FloatRoundStyleE2ESK_EENS1_15EpilogueDefaultEEEEEvvEEEEvNT_6ParamsE,@function
        .size           _ZN7cutlass13device_kernelINS_4gemm6kernel13GemmUniversalIN4cute5tupleIJiiiiEEENS1_10collective13CollectiveMmaINS1_37MainloopSm90TmaGmmaWarpSpecializedFP8ILi22ENS5_IJNS4_1CILi2EEENSA_ILi1EEESC_EEENS1_32KernelTmaWarpSpecializedPingpongEEENS5_IJNSA_ILi64EEENSA_ILi256EEENSA_ILi32EEEEEENS_12float_e4m3_tENS5_IJlSC_lEEESK_SL_NS4_8TiledMMAINS4_8MMA_AtomIJNS4_4SM904GMMA31MMA_64x256x32_F32E4M3E4M3_SS_TNILNSP_7ScaleInE1ELSR_1EEEEEENS4_6LayoutINS5_IJSC_SC_SC_EEENS5_IJNSA_ILi0EEESW_SW_EEEEENS5_IJNS4_10UnderscoreESZ_SZ_EEEEENS4_13SM90_TMA_LOADENS4_14ComposedLayoutINS4_7SwizzleILi1ELi4ELi3EEENS4_18smem_ptr_flag_bitsILi8EEENSU_INS5_IJNSA_ILi8EEESI_EEENS5_IJSI_SC_EEEEEEEvNS4_8identityENS4_23SM90_TMA_LOAD_MULTICASTES1C_vS1D_EENS_8epilogue10collective6detail29Sm90TmaWarpSpecializedAdapterINS1H_15DefaultEpilogueISK_SL_SL_NS1G_6thread17LinearCombinationISK_Li1EffLNS1L_9ScaleType4KindE0ELNS_15FloatRoundStyleE2ESK_EENS1_15EpilogueDefaultEEEEEvvEEEEvNT_6ParamsE,(.L_x_373 - _ZN7cutlass13device_kernelINS_4gemm6kernel13GemmUniversalIN4cute5tupleIJiiiiEEENS1_10collective13CollectiveMmaINS1_37MainloopSm90TmaGmmaWarpSpecializedFP8ILi22ENS5_IJNS4_1CILi2EEENSA_ILi1EEESC_EEENS1_32KernelTmaWarpSpecializedPingpongEEENS5_IJNSA_ILi64EEENSA_ILi256EEENSA_ILi32EEEEEENS_12float_e4m3_tENS5_IJlSC_lEEESK_SL_NS4_8TiledMMAINS4_8MMA_AtomIJNS4_4SM904GMMA31MMA_64x256x32_F32E4M3E4M3_SS_TNILNSP_7ScaleInE1ELSR_1EEEEEENS4_6LayoutINS5_IJSC_SC_SC_EEENS5_IJNSA_ILi0EEESW_SW_EEEEENS5_IJNS4_10UnderscoreESZ_SZ_EEEEENS4_13SM90_TMA_LOADENS4_14ComposedLayoutINS4_7SwizzleILi1ELi4ELi3EEENS4_18smem_ptr_flag_bitsILi8EEENSU_INS5_IJNSA_ILi8EEESI_EEENS5_IJSI_SC_EEEEEEEvNS4_8identityENS4_23SM90_TMA_LOAD_MULTICASTES1C_vS1D_EENS_8epilogue10collective6detail29Sm90TmaWarpSpecializedAdapterINS1H_15DefaultEpilogueISK_SL_SL_NS1G_6thread17LinearCombinationISK_Li1EffLNS1L_9ScaleType4KindE0ELNS_15FloatRoundStyleE2ESK_EENS1_15EpilogueDefaultEEEEEvvEEEEvNT_6ParamsE)
        .other          _ZN7cutlass13device_kernelINS_4gemm6kernel13GemmUniversalIN4cute5tupleIJiiiiEEENS1_10collective13CollectiveMmaINS1_37MainloopSm90TmaGmmaWarpSpecializedFP8ILi22ENS5_IJNS4_1CILi2EEENSA_ILi1EEESC_EEENS1_32KernelTmaWarpSpecializedPingpongEEENS5_IJNSA_ILi64EEENSA_ILi256EEENSA_ILi32EEEEEENS_12float_e4m3_tENS5_IJlSC_lEEESK_SL_NS4_8TiledMMAINS4_8MMA_AtomIJNS4_4SM904GMMA31MMA_64x256x32_F32E4M3E4M3_SS_TNILNSP_7ScaleInE1ELSR_1EEEEEENS4_6LayoutINS5_IJSC_SC_SC_EEENS5_IJNSA_ILi0EEESW_SW_EEEEENS5_IJNS4_10UnderscoreESZ_SZ_EEEEENS4_13SM90_TMA_LOADENS4_14ComposedLayoutINS4_7SwizzleILi1ELi4ELi3EEENS4_18smem_ptr_flag_bitsILi8EEENSU_INS5_IJNSA_ILi8EEESI_EEENS5_IJSI_SC_EEEEEEEvNS4_8identityENS4_23SM90_TMA_LOAD_MULTICASTES1C_vS1D_EENS_8epilogue10collective6detail29Sm90TmaWarpSpecializedAdapterINS1H_15DefaultEpilogueISK_SL_SL_NS1G_6thread17LinearCombinationISK_Li1EffLNS1L_9ScaleType4KindE0ELNS_15FloatRoundStyleE2ESK_EENS1_15EpilogueDefaultEEEEEvvEEEEvNT_6ParamsE,@"STO_CUDA_ENTRY STV_DEFAULT"
_ZN7cutlass13device_kernelINS_4gemm6kernel13GemmUniversalIN4cute5tupleIJiiiiEEENS1_10collective13CollectiveMmaINS1_37MainloopSm90TmaGmmaWarpSpecializedFP8ILi22ENS5_IJNS4_1CILi2EEENSA_ILi1EEESC_EEENS1_32KernelTmaWarpSpecializedPingpongEEENS5_IJNSA_ILi64EEENSA_ILi256EEENSA_ILi32EEEEEENS_12float_e4m3_tENS5_IJlSC_lEEESK_SL_NS4_8TiledMMAINS4_8MMA_AtomIJNS4_4SM904GMMA31MMA_64x256x32_F32E4M3E4M3_SS_TNILNSP_7ScaleInE1ELSR_1EEEEEENS4_6LayoutINS5_IJSC_SC_SC_EEENS5_IJNSA_ILi0EEESW_SW_EEEEENS5_IJNS4_10UnderscoreESZ_SZ_EEEEENS4_13SM90_TMA_LOADENS4_14ComposedLayoutINS4_7SwizzleILi1ELi4ELi3EEENS4_18smem_ptr_flag_bitsILi8EEENSU_INS5_IJNSA_ILi8EEESI_EEENS5_IJSI_SC_EEEEEEEvNS4_8identityENS4_23SM90_TMA_LOAD_MULTICASTES1C_vS1D_EENS_8epilogue10collective6detail29Sm90TmaWarpSpecializedAdapterINS1H_15DefaultEpilogueISK_SL_SL_NS1G_6thread17LinearCombinationISK_Li1EffLNS1L_9ScaleType4KindE0ELNS_15FloatRoundStyleE2ESK_EENS1_15EpilogueDefaultEEEEEvvEEEEvNT_6ParamsE:
[----:B------:R-:W0:Y:S02]  /*0000*/  LDC R1, c[0x0][0x28] ;  /* 0x00000a00ff017b82 */ /* 0x000e240000000800 */
[----:B0-----:R-:W-:Y:S01]  /*0010*/  VIADD R1, R1, 0xfffffee8 ;  /* 0xfffffee801017836 */ /* 0x001fe20000000000 */
[----:B------:R-:W0:Y:S01]  /*0020*/  S2R R2, SR_TID.X ;  /* 0x0000000000027919 */ /* 0x000e220000002100 */
[----:B------:R-:W-:Y:S01]  /*0030*/  ELECT P0, URZ, PT ;  /* 0x00000000003f782f */ /* 0x000fe20003800000 */
[----:B------:R-:W-:Y:S01]  /*0040*/  BSSY B0, `(.L_x_0) ;  /* 0x0000014000007945 */ /* 0x000fe20003800000 */
[--C-:B0-----:R-:W-:Y:S02]  /*0050*/  SHF.R.U32.HI R0, RZ, 0x5, R2.reuse ;  /* 0x00000005ff007819 */ /* 0x101fe40000011602 */
[----:B------:R-:W-:-:S03]  /*0060*/  SHF.R.U32.HI R5, RZ, 0x7, R2 ;  /* 0x00000007ff057819 */ /* 0x000fc60000011602 */
[----:B------:R-:W0:Y:S02]  /*0070*/  SHFL.IDX PT, R3, R0, RZ, 0x1f ;  /* 0x00001fff00037589 */ /* 0x000e2400000e0000 */
[----:B0-----:R-:W-:Y:S02]  /*0080*/  R2UR UR6, R3 ;  /* 0x00000000030672ca */ /* 0x001fe400000e0000 */
[----:B------:R0:W1:Y:S11]  /*0090*/  SHFL.IDX PT, R3, R5, RZ, 0x1f ;  /* 0x00001fff05037589 */ /* 0x00007600000e0000 */
[----:B------:R-:W-:-:S02]  /*00a0*/  USHF.R.S32.HI UR4, URZ, 0x1f, UR6 ;  /* 0x0000001f3f047899 */ /* 0x000fc40008011406 */
[----:B------:R-:W-:Y:S02]  /*00b0*/  ISETP.NE.OR P0, PT, RZ, UR6, !P0 ;  /* 0x00000006ff007c0c */ /* 0x000fe4000c705670 */
[----:B------:R-:W-:-:S04]  /*00c0*/  ULEA.HI UR4, UR4, UR6, URZ, 0x2 ;  /* 0x0000000604047291 */ /* 0x000fc8000f8f103f */
[----:B------:R-:W-:-:S04]  /*00d0*/  ULOP3.LUT UR4, UR4, 0xfffffffc, URZ, 0xc0, !UPT ;  /* 0xfffffffc04047892 */ /* 0x000fc8000f8ec03f */
[----:B------:R-:W-:-:S03]  /*00e0*/  UIADD3 UR6, UR6, -UR4, URZ ;  /* 0x8000000406067290 */ /* 0x000fc6000fffe03f */
[----:B01----:R-:W-:Y:S09]  /*00f0*/  @P0 BRA `(.L_x_1) ;  /* 0x0000000000200947 */ /* 0x003ff20003800000 */
[----:B------:R-:W-:Y:S02]  /*0100*/  ULDC.64 UR4, c[0x0][0x198] ;  /* 0x0000660000047ab9 */ /* 0x000fe40000000a00 */
[----:B------:R-:W-:Y:S02]  /*0110*/  UIADD3 UR8, UP0, UR4, 0xf0, URZ ;  /* 0x000000f004087890 */ /* 0x000fe4000ff1e03f */
[----:B------:R-:W-:Y:S02]  /*0120*/  UIADD3 UR4, UP1, UR4, 0x1f0, URZ ;  /* 0x000001f004047890 */ /* 0x000fe4000ff3e03f */
[----:B------:R-:W-:Y:S02]  /*0130*/  UIADD3.X UR9, URZ, UR5, URZ, UP0, !UPT ;  /* 0x000000053f097290 */ /* 0x000fe400087fe43f */
[----:B------:R-:W-:-:S07]  /*0140*/  UIADD3.X UR5, URZ, UR5, URZ, UP1, !UPT ;  /* 0x000000053f057290 */ /* 0x000fce0008ffe43f */
[----:B------:R0:W-:Y:S02]  /*0150*/  UTMACCTL.PF [UR8] ;  /* 0x00000000080079b9 */ /* 0x0001e40008040000 */
[----:B------:R0:W-:Y:S02]  /*0160*/  UTMACCTL.PF [UR4] ;  /* 0x00000000040079b9 */ /* 0x0001e40008040000 */
[----:B0-----:R-:W-:Y:S01]  /*0170*/  NOP ;  /* 0x0000000000007918 */ /* 0x001fe20000000000 */
.L_x_1:
[----:B------:R-:W-:Y:S05]  /*0180*/  BSYNC B0 ;  /* 0x0000000000007941 */ /* 0x000fea0003800000 */
.L_x_0:
[----:B------:R-:W0:Y:S01]  /*0190*/  SHFL.IDX PT, R6, R0, RZ, 0x1f ;  /* 0x00001fff00067589 */ /* 0x000e2200000e0000 */
[----:B------:R-:W-:Y:S01]  /*01a0*/  R2UR UR14, R3 ;  /* 0x00000000030e72ca */ /* 0x000fe200000e0000 */
[----:B------:R-:W-:-:S04]  /*01b0*/  UISETP.NE.AND UP0, UPT, UR6, 0x3, UPT ;  /* 0x000000030600788c */ /* 0x000fc8000bf05270 */
[----:B------:R-:W-:-:S08]  /*01c0*/  UISETP.EQ.OR UP0, UPT, UR6, URZ, !UP0 ;  /* 0x0000003f0600728c */ /* 0x000fd0000c702670 */
[----:B------:R-:W-:Y:S02]  /*01d0*/  UIADD3 UR12, UR14, -0x1, URZ ;  /* 0xffffffff0e0c7890 */ /* 0x000fe4000fffe03f */
[----:B------:R-:W-:Y:S02]  /*01e0*/  UISETP.EQ.AND UP0, UPT, UR14, URZ, UP0 ;  /* 0x0000003f0e00728c */ /* 0x000fe40008702270 */
[----:B------:R-:W-:Y:S02]  /*01f0*/  UISETP.GE.U32.AND UP1, UPT, UR12, 0x2, UPT ;  /* 0x000000020c00788c */ /* 0x000fe4000bf26070 */
[----:B------:R-:W-:Y:S01]  /*0200*/  USEL UR13, URZ, 0x1, !UP0 ;  /* 0x000000013f0d7887 */ /* 0x000fe2000c000000 */
[----:B0-----:R-:W-:-:S03]  /*0210*/  ISETP.NE.AND P0, PT, R6, RZ, PT ;  /* 0x000000ff0600720c */ /* 0x001fc60003f05270 */
[----:B------:R-:W-:-:S10]  /*0220*/  USEL UR13, UR13, 0x2, UP1 ;  /* 0x000000020d0d7887 */ /* 0x000fd40008800000 */
[----:B------:R-:W-:Y:S05]  /*0230*/  @P0 BRA `(.L_x_2) ;  /* 0x0000000000f40947 */ /* 0x000fea0003800000 */
[----:B------:R-:W-:Y:S01]  /*0240*/  ELECT P0, URZ, PT ;  /* 0x00000000003f782f */ /* 0x000fe20003800000 */
[----:B------:R-:W-:-:S12]  /*0250*/  BSSY B0, `(.L_x_2) ;  /* 0x000003b000007945 */ /* 0x000fd80003800000 */
[----:B------:R-:W-:Y:S05]  /*0260*/  @!P0 BRA `(.L_x_3) ;  /* 0x0000000000e48947 */ /* 0x000fea0003800000 */
[----:B------:R-:W0:Y:S01]  /*0270*/  S2UR UR7, SR_CgaCtaId ;  /* 0x00000000000779c3 */ /* 0x000e220000008800 */
[----:B------:R-:W-:Y:S01]  /*0280*/  UMOV UR4, 0x400 ;  /* 0x0000040000047882 */ /* 0x000fe20000000000 */
[----:B------:R-:W-:Y:S01]  /*0290*/  UMOV UR5, 0x1 ;  /* 0x0000000100057882 */ /* 0x000fe20000000000 */
[----:B------:R-:W-:Y:S02]  /*02a0*/  UMOV UR8, 0x2 ;  /* 0x0000000200087882 */ /* 0x000fe40000000000 */
[----:B------:R-:W-:-:S04]  /*02b0*/  UIADD3 UR8, -UR8, 0x100000, URZ ;  /* 0x0010000008087890 */ /* 0x000fc8000fffe13f */
[----:B------:R-:W-:Y:S02]  /*02c0*/  USHF.L.U32 UR9, UR8, 0xb, URZ ;  /* 0x0000000b08097899 */ /* 0x000fe4000800063f */
[----:B------:R-:W-:Y:S02]  /*02d0*/  USHF.L.U32 UR8, UR8, 0x1, URZ ;  /* 0x0000000108087899 */ /* 0x000fe4000800063f */
[----:B0-----:R-:W-:Y:S02]  /*02e0*/  ULEA UR7, UR7, UR4, 0x18 ;  /* 0x0000000407077291 */ /* 0x001fe4000f8ec03f */
[----:B------:R-:W-:-:S04]  /*02f0*/  UIADD3 UR4, -UR5, 0x100000, URZ ;  /* 0x0010000005047890 */ /* 0x000fc8000fffe13f */
[----:B------:R-:W-:Y:S02]  /*0300*/  USHF.L.U32 UR5, UR4, 0xb, URZ ;  /* 0x0000000b04057899 */ /* 0x000fe4000800063f */
[----:B------:R-:W-:Y:S01]  /*0310*/  USHF.L.U32 UR4, UR4, 0x1, URZ ;  /* 0x0000000104047899 */ /* 0x000fe2000800063f */
[----:B------:R-:W0:Y:S11]  /*0320*/  FENCE.VIEW.ASYNC.S ;  /* 0x00000000000073c6 */ /* 0x000e360000000000 */
[----:B0-----:R0:W1:Y:S01]  /*0330*/  SYNCS.EXCH.64 URZ, [UR7], UR4 ;  /* 0x00000004073f75b2 */ /* 0x0010620008000100 */
[----:B------:R0:W2:Y:S01]  /*0340*/  SYNCS.EXCH.64 URZ, [UR7+0xb0], UR8 ;  /* 0x0000b008073f75b2 */ /* 0x0000a20008000100 */
[----:B------:R0:W3:Y:S01]  /*0350*/  SYNCS.EXCH.64 URZ, [UR7+0x8], UR4 ;  /* 0x00000804073f75b2 */ /* 0x0000e20008000100 */
[----:B------:R0:W4:Y:S01]  /*0360*/  SYNCS.EXCH.64 URZ, [UR7+0xb8], UR8 ;  /* 0x0000b808073f75b2 */ /* 0x0001220008000100 */
[----:B------:R0:W0:Y:S01]  /*0370*/  SYNCS.EXCH.64 URZ, [UR7+0x10], UR4 ;  /* 0x00001004073f75b2 */ /* 0x0000220008000100 */
        /* <DEDUP_REMOVED lines=39> */
[----:B-1234-:R-:W-:Y:S01]  /*05f0*/  NOP ;  /* 0x0000000000007918 */ /* 0x01efe20000000000 */
.L_x_3:
[----:B0-----:R-:W-:Y:S05]  /*0600*/  BSYNC B0 ;  /* 0x0000000000007941 */ /* 0x001fea0003800000 */
.L_x_2:
[----:B------:R-:W-:Y:S01]  /*0610*/  SHF.R.S32.HI R3, RZ, 0x1f, R2 ;  /* 0x0000001fff037819 */ /* 0x000fe20000011402 */
[----:B------:R-:W0:Y:S01]  /*0620*/  SHFL.IDX PT, R7, R0, RZ, 0x1f ;  /* 0x00001fff00077589 */ /* 0x000e2200000e0000 */
[----:B------:R-:W1:Y:S01]  /*0630*/  S2UR UR15, SR_CTAID.X ;  /* 0x00000000000f79c3 */ /* 0x000e620000002500 */
[----:B------:R-:W-:Y:S02]  /*0640*/  ELECT P0, URZ, PT ;  /* 0x00000000003f782f */ /* 0x000fe40003800000 */
[----:B------:R-:W-:Y:S01]  /*0650*/  LEA.HI R3, R3, R2, RZ, 0x7 ;  /* 0x0000000203037211 */ /* 0x000fe200078f38ff */
[----:B------:R1:W2:Y:S01]  /*0660*/  SHFL.IDX PT, R10, R0, RZ, 0x1f ;  /* 0x00001fff000a7589 */ /* 0x0002a200000e0000 */
[----:B------:R-:W-:Y:S01]  /*0670*/  SHF.R.S32.HI R9, RZ, 0x1f, R6 ;  /* 0x0000001fff097819 */ /* 0x000fe20000011406 */
[----:B------:R-:W-:Y:S01]  /*0680*/  ULDC UR4, c[0x0][0x150] ;  /* 0x0000540000047ab9 */ /* 0x000fe20000000800 */
[----:B------:R-:W-:Y:S02]  /*0690*/  LOP3.LUT R3, R3, 0xffffff80, RZ, 0xc0, !PT ;  /* 0xffffff8003037812 */ /* 0x000fe400078ec0ff */
[----:B------:R-:W-:-:S02]  /*06a0*/  ELECT P1, URZ, PT ;  /* 0x00000000003f782f */ /* 0x000fc40003820000 */
[----:B------:R-:W-:Y:S01]  /*06b0*/  LEA.HI R9, R9, R6, RZ, 0x2 ;  /* 0x0000000609097211 */ /* 0x000fe200078f10ff */
[----:B------:R-:W3:Y:S01]  /*06c0*/  LDC R13, c[0x0][0x144] ;  /* 0x00005100ff0d7b82 */ /* 0x000ee20000000800 */
[----:B------:R-:W-:Y:S01]  /*06d0*/  UMOV UR9, 0x80 ;  /* 0x0000008000097882 */ /* 0x000fe20000000000 */
[----:B------:R-:W-:Y:S01]  /*06e0*/  IMAD.IADD R3, R2, 0x1, -R3 ;  /* 0x0000000102037824 */ /* 0x000fe200078e0a03 */
[----:B------:R-:W-:Y:S01]  /*06f0*/  LOP3.LUT R9, R9, 0x3ffffffc, RZ, 0xc0, !PT ;  /* 0x3ffffffc09097812 */ /* 0x000fe200078ec0ff */
[----:B------:R-:W-:Y:S01]  /*0700*/  NOP ;  /* 0x0000000000007918 */ /* 0x000fe20000000000 */
[----:B------:R-:W-:Y:S01]  /*0710*/  NOP ;  /* 0x0000000000007918 */ /* 0x000fe20000000000 */
[----:B------:R-:W-:Y:S02]  /*0720*/  ISETP.NE.AND P3, PT, RZ, UR14, PT ;  /* 0x0000000eff007c0c */ /* 0x000fe4000bf65270 */
[----:B------:R-:W-:Y:S01]  /*0730*/  SHF.R.S32.HI R12, RZ, 0x1f, R3 ;  /* 0x0000001fff0c7819 */ /* 0x000fe20000011403 */
[----:B------:R-:W-:Y:S01]  /*0740*/  IMAD.IADD R9, R6, 0x1, -R9 ;  /* 0x0000000106097824 */ /* 0x000fe200078e0a09 */
[----:B------:R-:W4:Y:S01]  /*0750*/  LDC R15, c[0x0][0x148] ;  /* 0x00005200ff0f7b82 */ /* 0x000f220000000800 */
[----:B------:R-:W5:Y:S01]  /*0760*/  SHFL.IDX PT, R6, R5, RZ, 0x1f ;  /* 0x00001fff05067589 */ /* 0x000f6200000e0000 */
[----:B------:R-:W-:-:S02]  /*0770*/  LEA.HI R4, R12, R3, RZ, 0x3 ;  /* 0x000000030c047211 */ /* 0x000fc400078f18ff */
[----:B0-----:R-:W-:Y:S02]  /*0780*/  ISETP.NE.OR P0, PT, R7, RZ, !P0 ;  /* 0x000000ff0700720c */ /* 0x001fe40004705670 */
[--C-:B------:R-:W-:Y:S02]  /*0790*/  SHF.R.S32.HI R7, RZ, 0x3, R4.reuse ;  /* 0x00000003ff077819 */ /* 0x100fe40000011404 */
[----:B------:R-:W-:Y:S02]  /*07a0*/  SHF.R.S32.HI R8, RZ, 0x1f, R4 ;  /* 0x0000001fff087819 */ /* 0x000fe40000011404 */
[----:B------:R-:W0:Y:S01]  /*07b0*/  S2R R4, SR_CTAID.Y ;  /* 0x0000000000047919 */ /* 0x000e220000002600 */
[----:B-1----:R-:W-:Y:S02]  /*07c0*/  I2FP.F32.U32 R0, UR15 ;  /* 0x0000000f00007c45 */ /* 0x002fe40008201000 */
[----:B------:R-:W-:Y:S02]  /*07d0*/  LEA.HI R8, R8, R7, RZ, 0x2 ;  /* 0x0000000708087211 */ /* 0x000fe400078f10ff */
[----:B--2---:R-:W-:Y:S01]  /*07e0*/  ISETP.NE.OR P1, PT, R10, RZ, !P1 ;  /* 0x000000ff0a00720c */ /* 0x004fe20004f25670 */
[----:B------:R-:W-:Y:S01]  /*07f0*/  FMUL R11, R0, UR4 ;  /* 0x00000004000b7c20 */ /* 0x000fe20008400000 */
[----:B------:R-:W-:Y:S01]  /*0800*/  LOP3.LUT R8, R8, 0xfffffffc, RZ, 0xc0, !PT ;  /* 0xfffffffc08087812 */ /* 0x000fe200078ec0ff */
[----:B------:R-:W-:Y:S01]  /*0810*/  VOTEU.ALL UP0, P0 ;  /* 0x00000000003f7886 */ /* 0x000fe20000000000 */
[----:B------:R-:W-:-:S03]  /*0820*/  ULDC UR4, c[0x0][0x154] ;  /* 0x0000550000047ab9 */ /* 0x000fc60000000800 */
[----:B------:R-:W-:Y:S01]  /*0830*/  IMAD.IADD R8, R7, 0x1, -R8 ;  /* 0x0000000107087824 */ /* 0x000fe200078e0a08 */
[----:B------:R-:W1:Y:S01]  /*0840*/  F2I.U32.TRUNC.NTZ R11, R11 ;  /* 0x0000000b000b7305 */ /* 0x000e62000020f000 */
[----:B------:R-:W2:Y:S01]  /*0850*/  @!UP0 S2UR UR8, SR_CgaCtaId ;  /* 0x00000000000889c3 */ /* 0x000ea20000008800 */
[----:B------:R-:W-:Y:S01]  /*0860*/  @!UP0 UMOV UR7, 0x400 ;  /* 0x0000040000078882 */ /* 0x000fe20000000000 */
[----:B------:R-:W-:Y:S01]  /*0870*/  IMAD R8, R9, 0x4, R8 ;  /* 0x0000000409087824 */ /* 0x000fe200078e0208 */
[----:B-----5:R-:W-:Y:S01]  /*0880*/  R2UR UR17, R6 ;  /* 0x00000000061172ca */ /* 0x020fe200000e0000 */
[----:B------:R-:W-:Y:S01]  /*0890*/  VOTEU.ALL UP1, P1 ;  /* 0x00000000003f7886 */ /* 0x000fe20000820000 */
[----:B------:R-:W-:Y:S01]  /*08a0*/  VOTEU.ALL UP2, P1 ;  /* 0x00000000003f7886 */ /* 0x000fe20000840000 */
[C---:B------:R-:W-:Y:S01]  /*08b0*/  IMAD.SHL.U32 R7, R8.reuse, 0x4, RZ ;  /* 0x0000000408077824 */ /* 0x040fe200078e00ff */
[----:B------:R-:W-:Y:S01]  /*08c0*/  LEA.HI R0, R8, R8, RZ, 0x1 ;  /* 0x0000000808007211 */ /* 0x000fe200078f08ff */
[----:B------:R-:W-:Y:S01]  /*08d0*/  VOTEU.ALL UP3, P1 ;  /* 0x00000000003f7886 */ /* 0x000fe20000860000 */
[----:B------:R-:W5:Y:S01]  /*08e0*/  @!UP1 S2UR UR11, SR_CgaCtaId ;  /* 0x00000000000b99c3 */ /* 0x000f620000008800 */
[----:B------:R-:W-:Y:S01]  /*08f0*/  @!UP1 UMOV UR10, 0x400 ;  /* 0x00000400000a9882 */ /* 0x000fe20000000000 */
[----:B------:R-:W-:Y:S01]  /*0900*/  LOP3.LUT R9, R0, 0xfffffffe, RZ, 0xc0, !PT ;  /* 0xfffffffe00097812 */ /* 0x000fe200078ec0ff */
[----:B------:R-:W-:Y:S01]  /*0910*/  VOTEU.ALL UP4, P1 ;  /* 0x00000000003f7886 */ /* 0x000fe20000880000 */
[C---:B------:R-:W-:Y:S01]  /*0920*/  LOP3.LUT R17, R8.reuse, 0xc, R7, 0x78, !PT ;  /* 0x0000000c08117812 */ /* 0x040fe200078e7807 */
[----:B-1----:R-:W-:Y:S01]  /*0930*/  IMAD.MOV R14, RZ, RZ, -R11 ;  /* 0x000000ffff0e7224 */ /* 0x002fe200078e0a0b */
[----:B------:R-:W-:Y:S01]  /*0940*/  VOTEU.ALL UP5, P1 ;  /* 0x00000000003f7886 */ /* 0x000fe200008a0000 */
[----:B------:R-:W-:Y:S01]  /*0950*/  IMAD.IADD R9, R8, 0x1, -R9 ;  /* 0x0000000108097824 */ /* 0x000fe200078e0a09 */
[----:B0-----:R-:W-:Y:S01]  /*0960*/  I2FP.F32.U32 R0, R4 ;  /* 0x0000000400007245 */ /* 0x001fe20000201000 */
[----:B---3--:R-:W-:Y:S01]  /*0970*/  IMAD R14, R13, R14, UR15 ;  /* 0x0000000f0d0e7e24 */ /* 0x008fe2000f8e020e */
[----:B------:R-:W0:Y:S01]  /*0980*/  LDC R8, c[0x0][0x140] ;  /* 0x00005000ff087b82 */ /* 0x000e220000000800 */
[----:B------:R1:W-:Y:S02]  /*0990*/  STL [R1+0x80], R17 ;  /* 0x0000801101007387 */ /* 0x0003e40000100800 */
[----:B------:R-:W-:Y:S01]  /*09a0*/  FMUL R0, R0, UR4 ;  /* 0x0000000400007c20 */ /* 0x000fe20008400000 */
[----:B------:R-:W-:Y:S01]  /*09b0*/  ISETP.NE.AND P2, PT, R9, R14, PT ;  /* 0x0000000e0900720c */ /* 0x000fe20003f45270 */
[----:B------:R-:W-:Y:S01]  /*09c0*/  UMOV UR4, 0x20 ;  /* 0x0000002000047882 */ /* 0x000fe20000000000 */
[----:B--2---:R-:W-:-:S02]  /*09d0*/  @!UP0 ULEA UR7, UR8, UR7, 0x18 ;  /* 0x0000000708078291 */ /* 0x004fc4000f8ec03f */
[----:B------:R-:W-:-:S04]  /*09e0*/  @!UP0 UIADD3 UR4, -UR4, 0x100000, URZ ;  /* 0x0010000004048890 */ /* 0x000fc8000fffe13f */
[----:B------:R-:W-:Y:S02]  /*09f0*/  @!UP0 USHF.L.U32 UR5, UR4, 0xb, URZ ;  /* 0x0000000b04058899 */ /* 0x000fe4000800063f */
[----:B------:R-:W-:Y:S01]  /*0a00*/  @!UP0 USHF.L.U32 UR4, UR4, 0x1, URZ ;  /* 0x0000000104048899 */ /* 0x000fe2000800063f */
[----:B------:R-:W2:Y:S01]  /*0a10*/  F2I.U32.TRUNC.NTZ R0, R0 ;  /* 0x0000000000007305 */ /* 0x000ea2000020f000 */
[----:B------:R-:W-:-:S04]  /*0a20*/  @!UP1 UIADD3 UR8, -UR9, 0x100000, URZ ;  /* 0x0010000009089890 */ /* 0x000fc8000fffe13f */
[----:B------:R-:W-:Y:S02]  /*0a30*/  @!UP1 USHF.L.U32 UR9, UR8, 0xb, URZ ;  /* 0x0000000b08099899 */ /* 0x000fe4000800063f */
[----:B------:R-:W-:Y:S01]  /*0a40*/  @!UP1 USHF.L.U32 UR8, UR8, 0x1, URZ ;  /* 0x0000000108089899 */ /* 0x000fe2000800063f */
[----:B------:R-:W-:Y:S01]  /*0a50*/  VOTEU.ALL UP0, P0 ;  /* 0x00000000003f7886 */ /* 0x000fe20000000000 */
[----:B-----5:R-:W-:Y:S01]  /*0a60*/  @!UP1 ULEA UR10, UR11, UR10, 0x18 ;  /* 0x0000000a0b0a9291 */ /* 0x020fe2000f8ec03f */
[----:B------:R-:W-:Y:S01]  /*0a70*/  VOTEU.ALL UP1, P0 ;  /* 0x00000000003f7886 */ /* 0x000fe20000020000 */
[----:B------:R-:W-:-:S04]  /*0a80*/  LOP3.LUT P0, RZ, R3, 0x7, RZ, 0xc0, !PT ;  /* 0x0000000703ff7812 */ /* 0x000fc8000780c0ff */
[C---:B------:R-:W-:Y:S01]  /*0a90*/  ISETP.LT.U32.AND P0, PT, R17.reuse, 0x2, !P0 ;  /* 0x000000021100780c */ /* 0x040fe20004701070 */
[----:B------:R-:W3:Y:S02]  /*0aa0*/  FENCE.VIEW.ASYNC.S ;  /* 0x00000000000073c6 */ /* 0x000ee40000000000 */
[----:B---3--:R1:W3:Y:S01]  /*0ab0*/  @!UP0 SYNCS.EXCH.64 URZ, [UR7+0x190], UR4 ;  /* 0x00019004073f85b2 */ /* 0x0082e20008000100 */
[----:B--2---:R-:W-:Y:S01]  /*0ac0*/  IMAD.MOV R16, RZ, RZ, -R0 ;  /* 0x000000ffff107224 */ /* 0x004fe200078e0a00 */
[----:B------:R-:W-:Y:S02]  /*0ad0*/  @P2 LEA.HI R0, R17, R17, RZ, 0x1 ;  /* 0x0000001111002211 */ /* 0x000fe400078f08ff */
[----:B0-----:R-:W-:Y:S01]  /*0ae0*/  ISETP.EQ.U32.AND P1, PT, R8, 0x1, PT ;  /* 0x000000010800780c */ /* 0x001fe20003f22070 */
[----:B----4-:R-:W-:Y:S01]  /*0af0*/  IMAD R7, R15, R16, R4 ;  /* 0x000000100f077224 */ /* 0x010fe200078e0204 */
[----:B------:R-:W-:-:S04]  /*0b00*/  @P2 SHF.R.S32.HI R0, RZ, 0x1, R0 ;  /* 0x00000001ff002819 */ /* 0x000fc80000011400 */
[----:B------:R-:W-:Y:S01]  /*0b10*/  @P2 ISETP.NE.AND P4, PT, R0, R7, PT ;  /* 0x000000070000220c */ /* 0x000fe20003f85270 */
[----:B------:R-:W-:Y:S01]  /*0b20*/  IMAD.MOV.U32 R0, RZ, RZ, 0x1 ;  /* 0x00000001ff007424 */ /* 0x000fe200078e00ff */
[----:B------:R-:W-:Y:S02]  /*0b30*/  SEL R7, RZ, 0x1, !P0 ;  /* 0x00000001ff077807 */ /* 0x000fe40004000000 */
[----:B------:R-:W-:Y:S01]  /*0b40*/  @P2 SEL R0, RZ, 0x1, P4 ;  /* 0x00000001ff002807 */ /* 0x000fe20002000000 */
[----:B------:R1:W0:Y:S01]  /*0b50*/  @!UP1 SYNCS.EXCH.64 URZ, [UR7+0x198], UR4 ;  /* 0x00019804073f95b2 */ /* 0x0002220008000100 */
[----:B------:R-:W-:Y:S02]  /*0b60*/  NOP ;  /* 0x0000000000007918 */ /* 0x000fe40000000000 */
[----:B------:R-:W-:-:S05]  /*0b70*/  LOP3.LUT R0, R0, R7, RZ, 0xc0, !PT ;  /* 0x0000000700007212 */ /* 0x000fca00078ec0ff */
[----:B------:R1:W-:Y:S01]  /*0b80*/  STL [R1+0x78], R0 ;  /* 0x0000780001007387 */ /* 0x0003e20000100800 */
[----:B------:R1:W2:Y:S01]  /*0b90*/  @!UP2 SYNCS.EXCH.64 URZ, [UR10+0x170], UR8 ;  /* 0x000170080a3fa5b2 */ /* 0x0002a20008000100 */
[----:B------:R1:W4:Y:S01]  /*0ba0*/  @!UP3 SYNCS.EXCH.64 URZ, [UR10+0x178], UR8 ;  /* 0x000178080a3fb5b2 */ /* 0x0003220008000100 */
[----:B------:R1:W0:Y:S01]  /*0bb0*/  @!UP4 SYNCS.EXCH.64 URZ, [UR10+0x180], UR8 ;  /* 0x000180080a3fc5b2 */ /* 0x0002220008000100 */
[----:B------:R1:W0:Y:S01]  /*0bc0*/  @!UP5 SYNCS.EXCH.64 URZ, [UR10+0x188], UR8 ;  /* 0x000188080a3fd5b2 */ /* 0x0002220008000100 */
[----:B------:R-:W-:Y:S01]  /*0bd0*/  NOP ;  /* 0x0000000000007918 */ /* 0x000fe20000000000 */
[----:B---3--:R-:W-:Y:S05]  /*0be0*/  @!P1 BRA `(.L_x_4) ;  /* 0x0000000000089947 */ /* 0x008fea0003800000 */
[----:B0-2-4-:R-:W-:Y:S01]  /*0bf0*/  UCGABAR_ARV ;  /* 0x00000000000079c7 */ /* 0x015fe20008000000 */
[----:B------:R-:W-:Y:S05]  /*0c00*/  BRA `(.L_x_5) ;  /* 0x0000000000047947 */ /* 0x000fea0003800000 */
.L_x_4:
[----:B0-2-4-:R-:W-:Y:S01]  /*0c10*/  NOP ;  /* 0x0000000000007918 */ /* 0x015fe20000000000 */
.L_x_5:
[----:B-1----:R-:W-:Y:S01]  /*0c20*/  ULDC.64 UR4, c[0x0][0x598] ;  /* 0x0001660000047ab9 */ /* 0x002fe20000000a00 */
[----:B------:R-:W-:Y:S01]  /*0c30*/  ULDC.64 UR22, c[0x0][0x208] ;  /* 0x0000820000167ab9 */ /* 0x000fe20000000a00 */
[----:B------:R-:W-:-:S04]  /*0c40*/  ISETP.NE.U32.AND P0, PT, RZ, UR4, PT ;  /* 0x00000004ff007c0c */ /* 0x000fc8000bf05070 */
[----:B------:R-:W-:-:S13]  /*0c50*/  ISETP.NE.AND.EX P0, PT, RZ, UR5, PT, P0 ;  /* 0x00000005ff007c0c */ /* 0x000fda000bf05300 */
[----:B------:R-:W-:Y:S05]  /*0c60*/  @!P0 BRA `(.L_x_6) ;  /* 0x0000000000208947 */ /* 0x000fea0003800000 */
[----:B------:R-:W0:Y:S02]  /*0c70*/  LDC.64 R6, c[0x0][0x598] ;  /* 0x00016600ff067b82 */ /* 0x000e240000000a00 */
[----:B0-----:R-:W2:Y:S02]  /*0c80*/  LDG.E.64 R6, desc[UR22][R6.64] ;  /* 0x0000001606067981 */ /* 0x001ea4000c1e1b00 */
[----:B--2---:R-:W-:-:S04]  /*0c90*/  ISETP.NE.U32.AND P0, PT, R6, RZ, PT ;  /* 0x000000ff0600720c */ /* 0x004fc80003f05070 */
[----:B------:R-:W-:-:S13]  /*0ca0*/  ISETP.NE.AND.EX P0, PT, R7, RZ, PT, P0 ;  /* 0x000000ff0700720c */ /* 0x000fda0003f05300 */
[----:B------:R-:W-:Y:S05]  /*0cb0*/  @!P0 BRA `(.L_x_6) ;  /* 0x00000000000c8947 */ /* 0x000fea0003800000 */
[----:B------:R-:W2:Y:S02]  /*0cc0*/  LD.E R6, desc[UR22][R6.64] ;  /* 0x0000001606067980 */ /* 0x000ea4000c101900 */
[----:B--2---:R-:W-:Y:S01]  /*0cd0*/  R2UR UR25, R6 ;  /* 0x00000000061972ca */ /* 0x004fe200000e0000 */
[----:B------:R-:W-:-:S14]  /*0ce0*/  BRA `(.L_x_7) ;  /* 0x0000000000247947 */ /* 0x000fdc0003800000 */
.L_x_6:
[----:B------:R-:W-:Y:S02]  /*0cf0*/  ULDC.64 UR4, c[0x0][0x588] ;  /* 0x0001620000047ab9 */ /* 0x000fe40000000a00 */
[----:B------:R-:W-:-:S04]  /*0d00*/  ISETP.NE.U32.AND P0, PT, RZ, UR4, PT ;  /* 0x00000004ff007c0c */ /* 0x000fc8000bf05070 */
[----:B------:R-:W-:-:S13]  /*0d10*/  ISETP.NE.AND.EX P0, PT, RZ, UR5, PT, P0 ;  /* 0x00000005ff007c0c */ /* 0x000fda000bf05300 */
[----:B------:R-:W-:Y:S05]  /*0d20*/  @!P0 BRA `(.L_x_8) ;  /* 0x0000000000108947 */ /* 0x000fea0003800000 */
[----:B------:R-:W0:Y:S02]  /*0d30*/  LDC.64 R6, c[0x0][0x588] ;  /* 0x00016200ff067b82 */ /* 0x000e240000000a00 */
[----:B0-----:R-:W2:Y:S02]  /*0d40*/  LDG.E R6, desc[UR22][R6.64] ;  /* 0x0000001606067981 */ /* 0x001ea4000c1e1900 */
[----:B--2---:R-:W-:Y:S01]  /*0d50*/  R2UR UR25, R6 ;  /* 0x00000000061972ca */ /* 0x004fe200000e0000 */
[----:B------:R-:W-:-:S14]  /*0d60*/  BRA `(.L_x_7) ;  /* 0x0000000000047947 */ /* 0x000fdc0003800000 */
.L_x_8:
[----:B------:R-:W-:-:S05]  /*0d70*/  ULDC UR25, c[0x0][0x580] ;  /* 0x0001600000197ab9 */ /* 0x000fca0000000800 */
.L_x_7:
[----:B------:R-:W-:Y:S02]  /*0d80*/  ULDC.64 UR4, c[0x0][0x5a0] ;  /* 0x0001680000047ab9 */ /* 0x000fe40000000a00 */
        /* <DEDUP_REMOVED lines=11> */
.L_x_9:
        /* <DEDUP_REMOVED lines=8> */
.L_x_11:
[----:B------:R-:W-:-:S05]  /*0ec0*/  ULDC UR26, c[0x0][0x584] ;  /* 0x00016100001a7ab9 */ /* 0x000fca0000000800 */
.L_x_10:
[----:B------:R-:W0:Y:S01]  /*0ed0*/  LDC R0, c[0x0][0x65c] ;  /* 0x00019700ff007b82 */ /* 0x000e220000000800 */
[----:B------:R-:W-:Y:S01]  /*0ee0*/  IMAD.U32 R6, RZ, RZ, UR15 ;  /* 0x0000000fff067e24 */ /* 0x000fe2000f8e00ff */
[----:B------:R-:W-:Y:S01]  /*0ef0*/  UISETP.NE.AND UP0, UPT, UR14, 0x2, UPT ;  /* 0x000000020e00788c */ /* 0x000fe2000bf05270 */
[----:B------:R-:W-:Y:S01]  /*0f00*/  IMAD.MOV.U32 R7, RZ, RZ, RZ ;  /* 0x000000ffff077224 */ /* 0x000fe200078e00ff */
[----:B------:R-:W-:Y:S01]  /*0f10*/  ULDC UR7, c[0x0][0x28c] ;  /* 0x0000a30000077ab9 */ /* 0x000fe20000000800 */
[----:B------:R-:W-:Y:S01]  /*0f20*/  UMOV UR5, URZ ;  /* 0x0000003f00057c82 */ /* 0x000fe20008000000 */
[----:B------:R-:W-:Y:S02]  /*0f30*/  UIADD3 UR7, UR7, 0x1f, URZ ;  /* 0x0000001f07077890 */ /* 0x000fe4000fffe03f */
[----:B------:R-:W-:Y:S01]  /*0f40*/  PLOP3.LUT P0, PT, PT, PT, UP0, 0x80, 0x0 ;  /* 0x000000000000781c */ /* 0x000fe20003f0f008 */
[----:B------:R-:W-:Y:S01]  /*0f50*/  UMOV UR4, URZ ;  /* 0x0000003f00047c82 */ /* 0x000fe20008000000 */
[----:B------:R-:W-:Y:S01]  /*0f60*/  USHF.R.S32.HI UR10, URZ, 0x1f, UR7 ;  /* 0x0000001f3f0a7899 */ /* 0x000fe20008011407 */
[----:B------:R-:W-:-:S03]  /*0f70*/  ULDC.64 UR18, c[0x0][0x650] ;  /* 0x0001940000127ab9 */ /* 0x000fc60000000a00 */
[----:B------:R-:W-:-:S04]  /*0f80*/  ULEA.HI UR10, UR10, UR7, URZ, 0x5 ;  /* 0x000000070a0a7291 */ /* 0x000fc8000f8f283f */
[----:B------:R-:W-:Y:S01]  /*0f90*/  USHF.R.S32.HI UR14, URZ, 0x5, UR10 ;  /* 0x000000053f0e7899 */ /* 0x000fe2000801140a */
[----:B0-----:R-:W-:-:S13]  /*0fa0*/  ISETP.NE.AND P2, PT, R0, 0x1, PT ;  /* 0x000000010000780c */ /* 0x001fda0003f45270 */
[----:B------:R-:W0:Y:S01]  /*0fb0*/  @P2 LDC R9, c[0x0][0x10] ;  /* 0x00000400ff092b82 */ /* 0x000e220000000800 */
[----:B------:R-:W-:-:S07]  /*0fc0*/  @P2 IMAD.MOV.U32 R5, RZ, RZ, RZ ;  /* 0x000000ffff052224 */ /* 0x000fce00078e00ff */
[----:B------:R-:W1:Y:S01]  /*0fd0*/  @!P2 LDC R11, c[0x0][0xc] ;  /* 0x00000300ff0bab82 */ /* 0x000e620000000800 */
[----:B------:R-:W-:Y:S01]  /*0fe0*/  ULDC UR8, c[0x0][0xc] ;  /* 0x0000030000087ab9 */ /* 0x000fe20000000800 */
[----:B------:R-:W-:Y:S01]  /*0ff0*/  ULDC UR9, c[0x0][0x10] ;  /* 0x0000040000097ab9 */ /* 0x000fe20000000800 */
[----:B------:R-:W-:Y:S01]  /*1000*/  ULDC UR7, c[0x0][0x14] ;  /* 0x0000050000077ab9 */ /* 0x000fe20000000800 */
[----:B------:R-:W-:-:S04]  /*1010*/  UIMAD.WIDE.U32 UR8, UR8, UR9, URZ ;  /* 0x00000009080872a5 */ /* 0x000fc8000f8e003f */
[----:B------:R-:W-:Y:S01]  /*1020*/  UIMAD.WIDE.U32 UR20, UR8, UR7, URZ ;  /* 0x00000007081472a5 */ /* 0x000fe2000f8e003f */
[----:B0-----:R-:W-:Y:S01]  /*1030*/  @P2 IMAD.WIDE.U32 R8, R9, UR15, R4 ;  /* 0x0000000f09082c25 */ /* 0x001fe2000f8e0004 */
[----:B------:R-:W-:-:S03]  /*1040*/  UIMAD UR15, UR9, UR7, URZ ;  /* 0x00000007090f72a4 */ /* 0x000fc6000f8e023f */
[----:B------:R-:W-:Y:S01]  /*1050*/  @P2 IMAD.MOV.U32 R13, RZ, RZ, R8 ;  /* 0x000000ffff0d2224 */ /* 0x000fe200078e0008 */
[----:B------:R-:W-:Y:S01]  /*1060*/  UIADD3 UR15, UR21, UR15, URZ ;  /* 0x0000000f150f7290 */ /* 0x000fe2000fffe03f */
[----:B-1----:R-:W-:-:S04]  /*1070*/  @!P2 IMAD.WIDE.U32 R6, R4, R11, R6 ;  /* 0x0000000b0406a225 */ /* 0x002fc800078e0006 */
[----:B------:R-:W-:Y:S02]  /*1080*/  @P2 IMAD.MOV.U32 R11, RZ, RZ, RZ ;  /* 0x000000ffff0b2224 */ /* 0x000fe400078e00ff */
[----:B------:R-:W-:Y:S02]  /*1090*/  @!P2 IMAD.MOV.U32 R13, RZ, RZ, R6 ;  /* 0x000000ffff0da224 */ /* 0x000fe400078e0006 */
[----:B------:R-:W-:Y:S02]  /*10a0*/  @P2 IMAD.IADD R10, R9, 0x1, R11 ;  /* 0x00000001090a2824 */ /* 0x000fe400078e020b */
[----:B------:R-:W-:Y:S01]  /*10b0*/  @!P2 IMAD.MOV.U32 R10, RZ, RZ, R7 ;  /* 0x000000ffff0aa224 */ /* 0x000fe200078e0007 */
[----:B------:R0:W-:Y:S01]  /*10c0*/  STL [R1+0x88], R13 ;  /* 0x0000880d01007387 */ /* 0x0001e20000100800 */
[----:B------:R-:W-:Y:S02]  /*10d0*/  IMAD.MOV.U32 R17, RZ, RZ, R13 ;  /* 0x000000ffff117224 */ /* 0x000fe400078e000d */
[----:B------:R-:W-:Y:S01]  /*10e0*/  IMAD.MOV.U32 R22, RZ, RZ, R10 ;  /* 0x000000ffff167224 */ /* 0x000fe200078e000a */
[----:B------:R0:W-:Y:S01]  /*10f0*/  STL [R1+0x84], R10 ;  /* 0x0000840a01007387 */ /* 0x0001e20000100800 */
[----:B------:R-:W-:Y:S05]  /*1100*/  @P0 BRA `(.L_x_12) ;  /* 0x0000000000280947 */ /* 0x000fea0003800000 */
[----:B------:R-:W-:Y:S01]  /*1110*/  IADD3 R17, P0, R17, UR20, RZ ;  /* 0x0000001411117c10 */ /* 0x000fe2000ff1e0ff */
[----:B------:R-:W-:Y:S02]  /*1120*/  UISETP.GE.U32.AND UP0, UPT, UR14, 0x16, UPT ;  /* 0x000000160e00788c */ /* 0x000fe4000bf06070 */
[----:B------:R-:W-:Y:S01]  /*1130*/  UIMAD.WIDE.U32 UR4, UR14, -0x45d1745d, URZ ;  /* 0xba2e8ba30e0478a5 */ /* 0x000fe2000f8e003f */
[----:B------:R-:W-:Y:S01]  /*1140*/  IADD3.X R22, R22, UR15, RZ, P0, !PT ;  /* 0x0000000f16167c10 */ /* 0x000fe200087fe4ff */
[----:B------:R1:W-:Y:S02]  /*1150*/  STL [R1+0x88], R17 ;  /* 0x0000881101007387 */ /* 0x0003e40000100800 */
[----:B------:R-:W-:Y:S02]  /*1160*/  USHF.R.U32.HI UR5, URZ, 0x4, UR5 ;  /* 0x000000043f057899 */ /* 0x000fe40008011605 */
[----:B------:R1:W-:Y:S01]  /*1170*/  STL [R1+0x84], R22 ;  /* 0x0000841601007387 */ /* 0x0003e20000100800 */
[----:B------:R-:W-:-:S02]  /*1180*/  UMOV UR4, URZ ;  /* 0x0000003f00047c82 */ /* 0x000fc40008000000 */
[----:B------:R-:W-:Y:S02]  /*1190*/  @UP0 ULOP3.LUT UR4, UR5, 0x1, URZ, 0xc0, !UPT ;  /* 0x0000000105040892 */ /* 0x000fe4000f8ec03f */
[----:B------:R-:W-:-:S12]  /*11a0*/  UIMAD UR5, UR5, -0x16, UR14 ;  /* 0xffffffea050578a4 */ /* 0x000fd8000f8e020e */
.L_x_12:
[----:B------:R-:W-:Y:S01]  /*11b0*/  IMAD.MOV.U32 R8, RZ, RZ, -0x1 ;  /* 0xffffffffff087424 */ /* 0x000fe200078e00ff */
[----:B------:R-:W-:Y:S01]  /*11c0*/  ISETP.GE.U32.AND P0, PT, R17, UR18, PT ;  /* 0x0000001211007c0c */ /* 0x000fe2000bf06070 */
[----:B------:R-:W-:Y:S01]  /*11d0*/  IMAD.MOV.U32 R6, RZ, RZ, -0x1 ;  /* 0xffffffffff067424 */ /* 0x000fe200078e00ff */
[----:B------:R-:W-:Y:S01]  /*11e0*/  PRMT R0, RZ, 0x7610, R0 ;  /* 0x00007610ff007816 */ /* 0x000fe20000000000 */
[----:B------:R-:W-:Y:S01]  /*11f0*/  IMAD.MOV.U32 R7, RZ, RZ, -0x1 ;  /* 0xffffffffff077424 */ /* 0x000fe200078e00ff */
[----:B------:R2:W-:Y:S01]  /*1200*/  STL [R1+0x8c], R8 ;  /* 0x00008c0801007387 */ /* 0x0005e20000100800 */
[----:B------:R-:W-:-:S03]  /*1210*/  ISETP.GE.U32.AND.EX P0, PT, R22, UR19, PT, P0 ;  /* 0x0000001316007c0c */ /* 0x000fc6000bf06100 */
[----:B------:R2:W-:Y:S04]  /*1220*/  STL [R1+0x7c], R6 ;  /* 0x00007c0601007387 */ /* 0x0005e80000100800 */
[----:B------:R2:W-:Y:S06]  /*1230*/  STL [R1+0x90], R7 ;  /* 0x0000900701007387 */ /* 0x0005ec0000100800 */
[----:B------:R-:W-:Y:S05]  /*1240*/  @P0 BRA `(.L_x_13) ;  /* 0x0000000400380947 */ /* 0x000fea0003800000 */
[----:B------:R-:W3:Y:S01]  /*1250*/  LDC.64 R18, c[0x0][0x628] ;  /* 0x00018a00ff127b82 */ /* 0x000ee20000000a00 */
[----:B--2---:R-:W-:Y:S02]  /*1260*/  IMAD.MOV.U32 R6, RZ, RZ, R17 ;  /* 0x000000ffff067224 */ /* 0x004fe400078e0011 */
[----:B------:R-:W-:-:S05]  /*1270*/  IMAD.MOV.U32 R7, RZ, RZ, R22 ;  /* 0x000000ffff077224 */ /* 0x000fca00078e0016 */
[----:B------:R-:W2:Y:S08]  /*1280*/  LDC R0, c[0x0][0x630] ;  /* 0x00018c00ff007b82 */ /* 0x000eb00000000800 */
[----:B------:R-:W4:Y:S01]  /*1290*/  LDC.64 R20, c[0x0][0x620] ;  /* 0x00018800ff147b82 */ /* 0x000f220000000a00 */
[----:B---3--:R-:W-:-:S04]  /*12a0*/  ISETP.NE.U32.AND P0, PT, R18, RZ, PT ;  /* 0x000000ff1200720c */ /* 0x008fc80003f05070 */
[----:B------:R-:W-:-:S13]  /*12b0*/  ISETP.NE.AND.EX P0, PT, R19, RZ, PT, P0 ;  /* 0x000000ff1300720c */ /* 0x000fda0003f05300 */
[----:B--2-4-:R-:W-:Y:S05]  /*12c0*/  @!P0 BRA `(.L_x_14) ;  /* 0x0000000000288947 */ /* 0x014fea0003800000 */
[----:B------:R-:W2:Y:S02]  /*12d0*/  LDC R11, c[0x0][0x634] ;  /* 0x00018d00ff0b7b82 */ /* 0x000ea40000000800 */
[----:B--2---:R-:W-:-:S05]  /*12e0*/  IADD3 R11, P0, R17, R11, RZ ;  /* 0x0000000b110b7210 */ /* 0x004fca0007f1e0ff */
[----:B0-----:R-:W-:-:S04]  /*12f0*/  IMAD.X R13, RZ, RZ, R22, P0 ;  /* 0x000000ffff0d7224 */ /* 0x001fc800000e0616 */
[----:B------:R-:W-:-:S04]  /*1300*/  IMAD.WIDE.U32 R6, R13, R18, RZ ;  /* 0x000000120d067225 */ /* 0x000fc800078e00ff */
[----:B------:R-:W-:-:S04]  /*1310*/  IMAD.WIDE.U32 R8, P0, R11, R19, R6 ;  /* 0x000000130b087225 */ /* 0x000fc80007800006 */
[----:B------:R-:W-:-:S04]  /*1320*/  IMAD.WIDE.U32 R6, R11, R18, RZ ;  /* 0x000000120b067225 */ /* 0x000fc800078e00ff */
[----:B------:R-:W-:Y:S01]  /*1330*/  IMAD.X R11, RZ, RZ, RZ, P0 ;  /* 0x000000ffff0b7224 */ /* 0x000fe200000e06ff */
[----:B------:R-:W-:Y:S01]  /*1340*/  IADD3 RZ, P0, R7, R8, RZ ;  /* 0x0000000807ff7210 */ /* 0x000fe20007f1e0ff */
[----:B------:R-:W-:-:S04]  /*1350*/  IMAD.MOV.U32 R10, RZ, RZ, R9 ;  /* 0x000000ffff0a7224 */ /* 0x000fc800078e0009 */
[----:B------:R-:W-:-:S08]  /*1360*/  IMAD.WIDE.U32.X R6, R13, R19, R10, P0 ;  /* 0x000000130d067225 */ /* 0x000fd000000e040a */
.L_x_14:
[-CC-:B------:R-:W-:Y:S01]  /*1370*/  SHF.R.U64 R27, R6, R0.reuse, R7.reuse ;  /* 0x00000000061b7219 */ /* 0x180fe20000001207 */
[----:B------:R-:W2:Y:S01]  /*1380*/  LDC.64 R24, c[0x0][0x640] ;  /* 0x00019000ff187b82 */ /* 0x000ea20000000a00 */
[----:B------:R-:W-:Y:S01]  /*1390*/  SHF.R.U32.HI R0, RZ, R0, R7 ;  /* 0x00000000ff007219 */ /* 0x000fe20000011607 */
[----:B------:R-:W-:Y:S01]  /*13a0*/  IMAD.MOV.U32 R6, RZ, RZ, R17 ;  /* 0x000000ffff067224 */ /* 0x000fe200078e0011 */
[----:B------:R-:W-:-:S05]  /*13b0*/  IADD3 R9, P0, RZ, -R27, RZ ;  /* 0x8000001bff097210 */ /* 0x000fca0007f1e0ff */
[----:B------:R-:W3:Y:S01]  /*13c0*/  LDC R8, c[0x0][0x618] ;  /* 0x00018600ff087b82 */ /* 0x000ee20000000800 */
[----:B------:R-:W-:-:S04]  /*13d0*/  IMAD.X R7, RZ, RZ, ~R0, P0 ;  /* 0x000000ffff077224 */ /* 0x000fc800000e0e00 */
[-C--:B------:R-:W-:Y:S02]  /*13e0*/  IMAD R0, R7, R20.reuse, RZ ;  /* 0x0000001407007224 */ /* 0x080fe400078e02ff */
[----:B------:R-:W-:Y:S01]  /*13f0*/  IMAD.MOV.U32 R7, RZ, RZ, R22 ;  /* 0x000000ffff077224 */ /* 0x000fe200078e0016 */
[----:B------:R-:W4:Y:S01]  /*1400*/  LDC R11, c[0x0][0x608] ;  /* 0x00018200ff0b7b82 */ /* 0x000f220000000800 */
[----:B-1----:R-:W-:Y:S02]  /*1410*/  IMAD.MOV.U32 R22, RZ, RZ, 0x1 ;  /* 0x00000001ff167424 */ /* 0x002fe400078e00ff */
[----:B------:R-:W-:-:S04]  /*1420*/  IMAD.WIDE.U32 R6, R9, R20, R6 ;  /* 0x0000001409067225 */ /* 0x000fc800078e0006 */
[----:B------:R-:W-:Y:S01]  /*1430*/  IMAD R9, R9, R21, R0 ;  /* 0x0000001509097224 */ /* 0x000fe200078e0200 */
[----:B------:R-:W1:Y:S01]  /*1440*/  LDC R23, c[0x0][0x658] ;  /* 0x00019600ff177b82 */ /* 0x000e620000000800 */
[----:B--2---:R-:W-:Y:S01]  /*1450*/  ISETP.NE.U32.AND P0, PT, R24, RZ, PT ;  /* 0x000000ff1800720c */ /* 0x004fe20003f05070 */
[----:B------:R-:W-:Y:S02]  /*1460*/  IMAD.MOV.U32 R0, RZ, RZ, -0x1 ;  /* 0xffffffffff007424 */ /* 0x000fe400078e00ff */
[----:B------:R-:W-:Y:S01]  /*1470*/  IMAD.IADD R7, R7, 0x1, R9 ;  /* 0x0000000107077824 */ /* 0x000fe200078e0209 */
[----:B------:R-:W-:-:S03]  /*1480*/  ISETP.NE.AND.EX P0, PT, R25, RZ, PT, P0 ;  /* 0x000000ff1900720c */ /* 0x000fc60003f05300 */
[----:B------:R-:W2:Y:S01]  /*1490*/  LDC R21, c[0x0][0x600] ;  /* 0x00018000ff157b82 */ /* 0x000ea20000000800 */
[-CC-:B---3--:R-:W-:Y:S02]  /*14a0*/  SHF.R.U64 R19, R6, R8.reuse, R7.reuse ;  /* 0x0000000806137219 */ /* 0x188fe40000001207 */
[----:B------:R-:W-:-:S05]  /*14b0*/  SHF.R.U32.HI R6, RZ, R8, R7 ;  /* 0x00000008ff067219 */ /* 0x000fca0000011607 */
[----:B------:R-:W3:Y:S01]  /*14c0*/  LDC R18, c[0x0][0x648] ;  /* 0x00019200ff127b82 */ /* 0x000ee20000000800 */
[-CC-:B----4-:R-:W-:Y:S02]  /*14d0*/  SHF.R.U64 R28, R19, R11.reuse, R6.reuse ;  /* 0x0000000b131c7219 */ /* 0x190fe40000001206 */
[----:B------:R-:W-:-:S05]  /*14e0*/  SHF.R.U32.HI R6, RZ, R11, R6 ;  /* 0x0000000bff067219 */ /* 0x000fca0000011606 */
[----:B------:R-:W4:Y:S01]  /*14f0*/  LDC R20, c[0x0][0x638] ;  /* 0x00018e00ff147b82 */ /* 0x000f220000000800 */
[-CC-:B-1----:R-:W-:Y:S02]  /*1500*/  SHF.R.U64 R30, R28, R23.reuse, R6.reuse ;  /* 0x000000171c1e7219 */ /* 0x182fe40000001206 */
[-C--:B------:R-:W-:Y:S02]  /*1510*/  SHF.L.U32 R0, R0, R23.reuse, RZ ;  /* 0x0000001700007219 */ /* 0x080fe400000006ff */
[----:B------:R-:W-:Y:S01]  /*1520*/  SHF.R.U32.HI R7, RZ, R23, R6 ;  /* 0x00000017ff077219 */ /* 0x000fe20000011606 */
[----:B------:R-:W-:Y:S01]  /*1530*/  IMAD.MOV.U32 R6, RZ, RZ, R30 ;  /* 0x000000ffff067224 */ /* 0x000fe200078e001e */
[----:B0-----:R-:W-:Y:S01]  /*1540*/  LOP3.LUT R13, RZ, R0, RZ, 0x33, !PT ;  /* 0x00000000ff0d7212 */ /* 0x001fe200078e33ff */
[----:B------:R-:W0:Y:S01]  /*1550*/  LDC R26, c[0x0][0x610] ;  /* 0x00018400ff1a7b82 */ /* 0x000e220000000800 */
[----:B------:R-:W-:Y:S05]  /*1560*/  @!P0 BRA `(.L_x_15) ;  /* 0x0000000000288947 */ /* 0x000fea0003800000 */
[----:B------:R-:W1:Y:S02]  /*1570*/  LDC R11, c[0x0][0x64c] ;  /* 0x00019300ff0b7b82 */ /* 0x000e640000000800 */
[----:B-1----:R-:W-:-:S05]  /*1580*/  IADD3 R11, P0, R30, R11, RZ ;  /* 0x0000000b1e0b7210 */ /* 0x002fca0007f1e0ff */
[----:B------:R-:W-:-:S04]  /*1590*/  IMAD.X R17, RZ, RZ, R7, P0 ;  /* 0x000000ffff117224 */ /* 0x000fc800000e0607 */
[----:B------:R-:W-:-:S04]  /*15a0*/  IMAD.WIDE.U32 R6, R17, R24, RZ ;  /* 0x0000001811067225 */ /* 0x000fc800078e00ff */
[----:B------:R-:W-:-:S04]  /*15b0*/  IMAD.WIDE.U32 R8, P0, R11, R25, R6 ;  /* 0x000000190b087225 */ /* 0x000fc80007800006 */
[----:B------:R-:W-:-:S04]  /*15c0*/  IMAD.WIDE.U32 R6, R11, R24, RZ ;  /* 0x000000180b067225 */ /* 0x000fc800078e00ff */
[----:B------:R-:W-:Y:S01]  /*15d0*/  IMAD.X R11, RZ, RZ, RZ, P0 ;  /* 0x000000ffff0b7224 */ /* 0x000fe200000e06ff */
[----:B------:R-:W-:Y:S01]  /*15e0*/  IADD3 RZ, P0, R7, R8, RZ ;  /* 0x0000000807ff7210 */ /* 0x000fe20007f1e0ff */
[----:B------:R-:W-:-:S04]  /*15f0*/  IMAD.MOV.U32 R10, RZ, RZ, R9 ;  /* 0x000000ffff0a7224 */ /* 0x000fc800078e0009 */
[----:B------:R-:W-:-:S08]  /*1600*/  IMAD.WIDE.U32.X R6, R17, R25, R10, P0 ;  /* 0x0000001911067225 */ /* 0x000fd000000e040a */
.L_x_15:
[----:B---3--:R-:W-:Y:S01]  /*1610*/  SHF.R.U64 R5, R6, R18, R7 ;  /* 0x0000001206057219 */ /* 0x008fe20000001207 */
[----:B--2---:R-:W-:Y:S01]  /*1620*/  VIADD R6, R21, 0xffffffff ;  /* 0xffffffff15067836 */ /* 0x004fe20000000000 */
[----:B------:R-:W-:Y:S01]  /*1630*/  SHF.L.U32 R0, R22, R23, RZ ;  /* 0x0000001716007219 */ /* 0x000fe200000006ff */
[----:B------:R-:W-:Y:S01]  /*1640*/  @P2 IMAD R14, R15, R16, R4 ;  /* 0x000000100f0e2224 */ /* 0x000fe200078e0204 */
[----:B------:R-:W-:Y:S01]  /*1650*/  LOP3.LUT R13, R28, R13, RZ, 0xc0, !PT ;  /* 0x0000000d1c0d7212 */ /* 0x000fe200078ec0ff */
[----:B------:R-:W-:-:S04]  /*1660*/  IMAD.MOV R7, RZ, RZ, -R5 ;  /* 0x000000ffff077224 */ /* 0x000fc800078e0a05 */
[----:B------:R-:W-:Y:S01]  /*1670*/  IMAD R13, R0, R5, R13 ;  /* 0x00000005000d7224 */ /* 0x000fe200078e020d */
[----:B------:R-:W-:Y:S01]  /*1680*/  LOP3.LUT R5, R19, R6, RZ, 0xc0, !PT ;  /* 0x0000000613057212 */ /* 0x000fe200078ec0ff */
[----:B----4-:R-:W-:Y:S02]  /*1690*/  IMAD R0, R7, R20, R30 ;  /* 0x0000001407007224 */ /* 0x010fe400078e021e */
[----:B------:R-:W-:Y:S02]  /*16a0*/  IMAD.MOV.U32 R6, RZ, RZ, 0x1 ;  /* 0x00000001ff067424 */ /* 0x000fe400078e00ff */
[----:B0-----:R-:W-:Y:S02]  /*16b0*/  IMAD R4, R13, R26, R14 ;  /* 0x0000001a0d047224 */ /* 0x001fe400078e020e */
[----:B------:R-:W-:Y:S01]  /*16c0*/  IMAD R5, R0, R21, R5 ;  /* 0x0000001500057224 */ /* 0x000fe200078e0205 */
[----:B------:R-:W-:-:S04]  /*16d0*/  PRMT R0, R6, 0x7610, R0 ;  /* 0x0000761006007816 */ /* 0x000fc80000000000 */
[----:B------:R-:W-:Y:S02]  /*16e0*/  SEL R6, R5, R4, !P2 ;  /* 0x0000000405067207 */ /* 0x000fe40005000000 */
[----:B------:R-:W-:-:S03]  /*16f0*/  SEL R4, R4, R5, !P2 ;  /* 0x0000000504047207 */ /* 0x000fc60005000000 */
[----:B------:R3:W-:Y:S04]  /*1700*/  STL [R1+0x90], R6 ;  /* 0x0000900601007387 */ /* 0x0007e80000100800 */
[----:B------:R3:W-:Y:S04]  /*1710*/  STL [R1+0x7c], R27 ;  /* 0x00007c1b01007387 */ /* 0x0007e80000100800 */
[----:B------:R3:W-:Y:S02]  /*1720*/  STL [R1+0x8c], R4 ;  /* 0x00008c0401007387 */ /* 0x0007e40000100800 */
.L_x_13:
[----:B------:R-:W-:Y:S05]  /*1730*/  @!P1 BRA `(.L_x_16) ;  /* 0x00000000000c9947 */ /* 0x000fea0003800000 */
[----:B------:R-:W-:Y:S01]  /*1740*/  UCGABAR_WAIT ;  /* 0x0000000000007dc7 */ /* 0x000fe20008000000 */
[----:B------:R-:W-:Y:S01]  /*1750*/  CCTL.IVALL ;  /* 0x00000000ff00798f */ /* 0x000fe20002000000 */
[----:B------:R-:W-:Y:S05]  /*1760*/  BRA `(.L_x_17) ;  /* 0x0000000000047947 */ /* 0x000fea0003800000 */
.L_x_16:
[----:B------:R-:W-:Y:S06]  /*1770*/  BAR.SYNC.DEFER_BLOCKING 0x0 ;  /* 0x0000000000007b1d */ /* 0x000fec0000010000 */
.L_x_17:
[----:B------:R-:W-:Y:S05]  /*1780*/  @!P3 BRA `(.L_x_18) ;  /* 0x000000d800d8b947 */ /* 0x000fea0003800000 */
[----:B------:R-:W-:-:S06]  /*1790*/  UISETP.GT.U32.AND UP0, UPT, UR12, 0x1, UPT ;  /* 0x000000010c00788c */ /* 0x000fcc000bf04070 */
[----:B------:R-:W-:-:S13]  /*17a0*/  PLOP3.LUT P0, PT, PT, PT, UP0, 0x80, 0x0 ;  /* 0x000000000000781c */ /* 0x000fda0003f0f008 */
[----:B------:R-:W-:Y:S05]  /*17b0*/  @P0 EXIT ;  /* 0x000000000000094d */ /* 0x000fea0003800000 */
.L_x_19:
[----:B------:R-:W-:-:S08]  /*17c0*/  NOP ;  /* 0x0000000000007918 */ /* 0x000fd00000000000 */
[----:B------:R-:W4:Y:S02]  /*17d0*/  USETMAXREG.TRY_ALLOC.CTAPOOL UP0, 0xe8 ;  /* 0x000000e8000079c8 */ /* 0x000f240008000600 */
[----:B----4-:R-:W-:-:S13]  /*17e0*/  PLOP3.LUT P0, PT, PT, PT, UP0, 0x80, 0x0 ;  /* 0x000000000000781c */ /* 0x010fda0003f0f008 */
[----:B------:R-:W-:Y:S05]  /*17f0*/  @!P0 BRA `(.L_x_19) ;  /* 0xfffffffc00f08947 */ /* 0x000fea000383ffff */
[----:B------:R-:W-:-:S13]  /*1800*/  LOP3.LUT P0, RZ, R0, 0xff, RZ, 0xc0, !PT ;  /* 0x000000ff00ff7812 */ /* 0x000fda000780c0ff */
[----:B------:R-:W-:Y:S05]  /*1810*/  @!P0 EXIT ;  /* 0x000000000000894d */ /* 0x000fea0003800000 */
[----:B------:R-:W4:Y:S01]  /*1820*/  S2UR UR6, SR_CgaCtaId ;  /* 0x00000000000679c3 */ /* 0x000f220000008800 */
[CC--:B------:R-:W-:Y:S01]  /*1830*/  LEA.HI R0, R12.reuse, R3.reuse, RZ, 0x2 ;  /* 0x000000030c007211 */ /* 0x0c0fe200078f10ff */
[----:B------:R-:W-:Y:S01]  /*1840*/  UIADD3 UR7, UR17, -0x1, URZ ;  /* 0xffffffff11077890 */ /* 0x000fe2000fffe03f */
[----:B------:R-:W-:Y:S01]  /*1850*/  LEA.HI R3, R12, R3, RZ, 0x5 ;  /* 0x000000030c037211 */ /* 0x000fe200078f28ff */
[----:B------:R-:W-:Y:S01]  /*1860*/  UMOV UR12, 0x400 ;  /* 0x00000400000c7882 */ /* 0x000fe20000000000 */
[--C-:B------:R-:W-:Y:S01]  /*1870*/  SHF.R.S32.HI R2, RZ, 0x2, R0.reuse ;  /* 0x00000002ff027819 */ /* 0x100fe20000011400 */
[----:B------:R-:W-:Y:S01]  /*1880*/  UISETP.LT.AND UP0, UPT, UR14, 0x1, UPT ;  /* 0x000000010e00788c */ /* 0x000fe2000bf01270 */
[----:B------:R-:W-:Y:S01]  /*1890*/  SHF.R.S32.HI R5, RZ, 0x1f, R0 ;  /* 0x0000001fff057819 */ /* 0x000fe20000011400 */
[----:B------:R-:W-:Y:S02]  /*18a0*/  ULOP3.LUT UR27, UR13, 0x1, URZ, 0xfc, !UPT ;  /* 0x000000010d1b7892 */ /* 0x000fe4000f8efc3f */
[----:B------:R-:W-:Y:S01]  /*18b0*/  USEL UR16, UR14, 0x1, UP0 ;  /* 0x000000010e107887 */ /* 0x000fe20008000000 */
[----:B------:R-:W-:Y:S01]  /*18c0*/  LEA.HI R5, R5, R2, RZ, 0x3 ;  /* 0x0000000205057211 */ /* 0x000fe200078f18ff */
[----:B------:R-:W-:-:S02]  /*18d0*/  UISETP.NE.AND UP0, UPT, UR7, URZ, UPT ;  /* 0x0000003f0700728c */ /* 0x000fc4000bf05270 */
[----:B------:R-:W-:Y:S01]  /*18e0*/  USHF.L.U32 UR28, UR14, 0x1, URZ ;  /* 0x000000010e1c7899 */ /* 0x000fe2000800063f */
[----:B------:R-:W-:Y:S01]  /*18f0*/  LOP3.LUT R5, R5, 0xfffffff8, RZ, 0xc0, !PT ;  /* 0xfffffff805057812 */ /* 0x000fe200078ec0ff */
[----:B------:R-:W-:Y:S02]  /*1900*/  UIADD3 UR16, -UR16, UR14, URZ ;  /* 0x0000000e10107290 */ /* 0x000fe4000fffe13f */
[----:B------:R-:W-:Y:S02]  /*1910*/  USEL UR30, URZ, 0x1, UP0 ;  /* 0x000000013f1e7887 */ /* 0x000fe40008000000 */
[----:B------:R-:W-:Y:S01]  /*1920*/  IMAD.IADD R2, R2, 0x1, -R5 ;  /* 0x0000000102027824 */ /* 0x000fe200078e0a05 */
[----:B------:R-:W-:Y:S01]  /*1930*/  SHF.R.S32.HI R5, RZ, 0x5, R3 ;  /* 0x00000005ff057819 */ /* 0x000fe20000011403 */
[----:B----4-:R-:W-:-:S03]  /*1940*/  ULEA UR12, UR6, UR12, 0x18 ;  /* 0x0000000c060c7291 */ /* 0x010fc6000f8ec03f */
[--C-:B------:R-:W-:Y:S01]  /*1950*/  SHF.R.S32.HI R3, RZ, 0x1f, R2.reuse ;  /* 0x0000001fff037819 */ /* 0x100fe20000011402 */
[----:B------:R-:W-:Y:S01]  /*1960*/  USHF.L.U32 UR6, UR7, 0x3, URZ ;  /* 0x0000000307067899 */ /* 0x000fe2000800063f */
[C-C-:B------:R-:W-:Y:S01]  /*1970*/  IMAD R0, R5.reuse, -0x10, -R2.reuse ;  /* 0xfffffff005007824 */ /* 0x140fe200078e0a02 */
[----:B------:R-:W-:Y:S02]  /*1980*/  UIADD3 UR29, UR12, 0x170, URZ ;  /* 0x000001700c1d7890 */ /* 0x000fe4000fffe03f */
[----:B------:R-:W-:Y:S01]  /*1990*/  ULOP3.LUT UR6, UR6, 0x8, URZ, 0xc0, !UPT ;  /* 0x0000000806067892 */ /* 0x000fe2000f8ec03f */
[----:B------:R-:W-:Y:S01]  /*19a0*/  IMAD.WIDE R2, R5, 0x10, R2 ;  /* 0x0000001005027825 */ /* 0x000fe200078e0202 */
[----:B------:R-:W-:Y:S02]  /*19b0*/  ULEA UR17, UR17, UR29, 0x3 ;  /* 0x0000001d11117291 */ /* 0x000fe4000f8e183f */
[----:B------:R-:W-:Y:S02]  /*19c0*/  ULOP3.LUT UR31, UR6, 0x8, URZ, 0x3c, !UPT ;  /* 0x00000008061f7892 */ /* 0x000fe4000f8e3c3f */
[----:B------:R-:W-:-:S03]  /*19d0*/  ULOP3.LUT UR18, UR6, 0x18, URZ, 0x3c, !UPT ;  /* 0x0000001806127892 */ /* 0x000fc6000f8e3c3f */
[----:B------:R-:W-:Y:S02]  /*19e0*/  ULDC UR6, c[0x0][0x284] ;  /* 0x0000a10000067ab9 */ /* 0x000fe40000000800 */
[----:B------:R-:W-:-:S05]  /*19f0*/  VIADD R0, R0, UR6 ;  /* 0x0000000600007c36 */ /* 0x000fca0008000000 */
[----:B------:R4:W-:Y:S04]  /*1a00*/  STL [R1+0x94], R0 ;  /* 0x0000940001007387 */ /* 0x0009e80000100800 */
[----:B------:R4:W-:Y:S02]  /*1a10*/  STL.64 [R1+0x98], R2 ;  /* 0x0000980201007387 */ /* 0x0009e40000100a00 */
.L_x_302:
[----:B----4-:R-:W-:Y:S01]  /*1a20*/  IMAD.U32 R0, RZ, RZ, UR30 ;  /* 0x0000001eff007e24 */ /* 0x010fe2000f8e00ff */
[----:B0-2---:R-:W4:Y:S01]  /*1a30*/  LDC R2, c[0x0][0x28c] ;  /* 0x0000a300ff027b82 */ /* 0x005f220000000800 */
[----:B------:R-:W-:Y:S01]  /*1a40*/  UMOV UR6, URZ ;  /* 0x0000003f00067c82 */ /* 0x000fe20008000000 */
[----:B------:R-:W-:Y:S02]  /*1a50*/  UMOV UR19, UR5 ;  /* 0x0000000500137c82 */ /* 0x000fe40008000000 */
[----:B------:R-:W-:-:S04]  /*1a60*/  SHF.L.U32 R0, R0, 0x1f, RZ ;  /* 0x0000001f00007819 */ /* 0x000fc800000006ff */
[----:B------:R-:W5:Y:S01]  /*1a70*/  SYNCS.PHASECHK.TRANS64.TRYWAIT P0, [UR17+-0x8], R0 ;  /* 0xfffff800ff0075a7 */ /* 0x000f620008000151 */
[----:B----4-:R-:W-:Y:S01]  /*1a80*/  ISETP.GE.AND P1, PT, R2, 0x1, PT ;  /* 0x000000010200780c */ /* 0x010fe20003f26270 */
[----:B-----5:R-:W-:-:S12]  /*1a90*/  @!P0 BRA `(.L_x_20) ;  /* 0x000000f000dc8947 */ /* 0x020fd80003800000 */
.L_x_342:
[----:B------:R0:W-:Y:S01]  /*1aa0*/  STL [R1+0x74], RZ ;  /* 0x000074ff01007387 */ /* 0x0001e20000100800 */
[----:B------:R-:W-:Y:S01]  /*1ab0*/  UMOV UR7, URZ ;  /* 0x0000003f00077c82 */ /* 0x000fe20008000000 */
[----:B------:R-:W-:Y:S01]  /*1ac0*/  UMOV UR8, URZ ;  /* 0x0000003f00087c82 */ /* 0x000fe20008000000 */
[----:B----4-:R-:W-:Y:S01]  /*1ad0*/  IMAD.MOV.U32 R0, RZ, RZ, RZ ;  /* 0x000000ffff007224 */ /* 0x010fe200078e00ff */
[----:B------:R4:W-:Y:S01]  /*1ae0*/  STL [R1+0x70], RZ ;  /* 0x000070ff01007387 */ /* 0x0009e20000100800 */
[----:B------:R-:W-:Y:S02]  /*1af0*/  CS2R R2, SRZ ;  /* 0x0000000000027805 */ /* 0x000fe4000001ff00 */
[----:B---3--:R-:W-:Y:S02]  /*1b00*/  CS2R R4, SRZ ;  /* 0x0000000000047805 */ /* 0x008fe4000001ff00 */
[----:B--2---:R-:W-:Y:S01]  /*1b10*/  CS2R R6, SRZ ;  /* 0x0000000000067805 */ /* 0x004fe2000001ff00 */
[----:B------:R4:W-:Y:S01]  /*1b20*/  STL [R1+0x6c], RZ ;  /* 0x00006cff01007387 */ /* 0x0009e20000100800 */
[----:B------:R-:W-:-:S02]  /*1b30*/  CS2R R8, SRZ ;  /* 0x0000000000087805 */ /* 0x000fc4000001ff00 */
[----:B0-----:R-:W-:Y:S02]  /*1b40*/  CS2R R10, SRZ ;  /* 0x00000000000a7805 */ /* 0x001fe4000001ff00 */
[----:B------:R-:W-:Y:S01]  /*1b50*/  CS2R R12, SRZ ;  /* 0x00000000000c7805 */ /* 0x000fe2000001ff00 */
[----:B------:R4:W-:Y:S01]  /*1b60*/  STL [R1+0x68], RZ ;  /* 0x000068ff01007387 */ /* 0x0009e20000100800 */
[----:B------:R-:W-:Y:S02]  /*1b70*/  CS2R R14, SRZ ;  /* 0x00000000000e7805 */ /* 0x000fe4000001ff00 */
[----:B-1----:R-:W-:Y:S02]  /*1b80*/  CS2R R16, SRZ ;  /* 0x0000000000107805 */ /* 0x002fe4000001ff00 */
[----:B------:R-:W-:Y:S01]  /*1b90*/  CS2R R18, SRZ ;  /* 0x0000000000127805 */ /* 0x000fe2000001ff00 */
[----:B------:R4:W-:Y:S01]  /*1ba0*/  STL [R1+0x64], RZ ;  /* 0x000064ff01007387 */ /* 0x0009e20000100800 */
[----:B------:R-:W-:-:S02]  /*1bb0*/  CS2R R20, SRZ ;  /* 0x0000000000147805 */ /* 0x000fc4000001ff00 */
[----:B------:R-:W-:Y:S02]  /*1bc0*/  CS2R R22, SRZ ;  /* 0x0000000000167805 */ /* 0x000fe4000001ff00 */
[----:B------:R-:W-:Y:S01]  /*1bd0*/  CS2R R152, SRZ ;  /* 0x0000000000987805 */ /* 0x000fe2000001ff00 */
[----:B------:R4:W-:Y:S01]  /*1be0*/  STL [R1+0x60], RZ ;  /* 0x000060ff01007387 */ /* 0x0009e20000100800 */
[----:B------:R-:W-:Y:S02]  /*1bf0*/  CS2R R154, SRZ ;  /* 0x00000000009a7805 */ /* 0x000fe4000001ff00 */
[----:B------:R-:W-:Y:S02]  /*1c00*/  CS2R R156, SRZ ;  /* 0x00000000009c7805 */ /* 0x000fe4000001ff00 */
        /* <DEDUP_REMOVED lines=46> */
[----:B------:R-:W-:Y:S01]  /*1ef0*/  IMAD.MOV.U32 R226, RZ, RZ, RZ ;  /* 0x000000ffffe27224 */ /* 0x000fe200078e00ff */
[----:B------:R-:W-:Y:S01]  /*1f00*/  CS2R R24, SRZ ;  /* 0x0000000000187805 */ /* 0x000fe2000001ff00 */
[----:B------:R-:W-:Y:S01]  /*1f10*/  IMAD.U32 R227, RZ, RZ, UR4 ;  /* 0x00000004ffe37e24 */ /* 0x000fe2000f8e00ff */
[----:B------:R4:W-:Y:S01]  /*1f20*/  STL [R1+0x2c], RZ ;  /* 0x00002cff01007387 */ /* 0x0009e20000100800 */
[----:B------:R-:W-:Y:S02]  /*1f30*/  CS2R R26, SRZ ;  /* 0x00000000001a7805 */ /* 0x000fe4000001ff00 */
[----:B------:R-:W-:-:S02]  /*1f40*/  CS2R R28, SRZ ;  /* 0x00000000001c7805 */ /* 0x000fc4000001ff00 */
[----:B------:R-:W-:Y:S01]  /*1f50*/  CS2R R30, SRZ ;  /* 0x00000000001e7805 */ /* 0x000fe2000001ff00 */
[----:B------:R4:W-:Y:S01]  /*1f60*/  STL [R1+0x28], RZ ;  /* 0x000028ff01007387 */ /* 0x0009e20000100800 */
[----:B------:R-:W-:Y:S02]  /*1f70*/  CS2R R32, SRZ ;  /* 0x0000000000207805 */ /* 0x000fe4000001ff00 */
[----:B------:R-:W-:Y:S02]  /*1f80*/  CS2R R34, SRZ ;  /* 0x0000000000227805 */ /* 0x000fe4000001ff00 */
[----:B------:R-:W-:Y:S01]  /*1f90*/  CS2R R36, SRZ ;  /* 0x0000000000247805 */ /* 0x000fe2000001ff00 */
        /* <DEDUP_REMOVED lines=36> */
[----:B------:R4:W-:Y:S01]  /*21e0*/  STL [R1], RZ ;  /* 0x000000ff01007387 */ /* 0x0009e20000100800 */
[----:B------:R-:W-:Y:S02]  /*21f0*/  CS2R R92, SRZ ;  /* 0x00000000005c7805 */ /* 0x000fe4000001ff00 */
[----:B------:R-:W-:Y:S02]  /*2200*/  CS2R R94, SRZ ;  /* 0x00000000005e7805 */ /* 0x000fe4000001ff00 */
[----:B------:R-:W-:Y:S02]  /*2210*/  CS2R R96, SRZ ;  /* 0x0000000000607805 */ /* 0x000fe4000001ff00 */
[----:B------:R-:W-:Y:S02]  /*2220*/  CS2R R98, SRZ ;  /* 0x0000000000627805 */ /* 0x000fe4000001ff00 */
[----:B------:R-:W-:-:S02]  /*2230*/  CS2R R100, SRZ ;  /* 0x0000000000647805 */ /* 0x000fc4000001ff00 */
[----:B------:R-:W-:Y:S02]  /*2240*/  CS2R R102, SRZ ;  /* 0x0000000000667805 */ /* 0x000fe4000001ff00 */
        /* <DEDUP_REMOVED lines=23> */
[----:B------:R-:W-:Y:S01]  /*23c0*/  CS2R R150, SRZ ;  /* 0x0000000000967805 */ /* 0x000fe2000001ff00 */
[----:B----4-:R-:W-:Y:S06]  /*23d0*/  @!P1 BRA `(.L_x_21) ;  /* 0x0000001000609947 */ /* 0x010fec0003800000 */
[----:B------:R-:W-:-:S06]  /*23e0*/  UISETP.NE.AND UP0, UPT, UR27, 0x3, UPT ;  /* 0x000000031b00788c */ /* 0x000fcc000bf05270 */
[----:B------:R-:W-:-:S13]  /*23f0*/  PLOP3.LUT P1, PT, PT, PT, UP0, 0x80, 0x0 ;  /* 0x000000000000781c */ /* 0x000fda0003f2f008 */
[----:B------:R-:W-:Y:S05]  /*2400*/  @!P1 BRA `(.L_x_22) ;  /* 0x0000000000049947 */ /* 0x000fea0003800000 */
[----:B------:R-:W-:Y:S01]  /*2410*/  BPT.TRAP 0x1 ;  /* 0x000000040000795c */ /* 0x000fe20000300000 */
.L_x_22:
[----:B------:R-:W-:Y:S01]  /*2420*/  ULEA UR6, UR5, UR12, 0x3 ;  /* 0x0000000c05067291 */ /* 0x000fe2000f8e183f */
[----:B------:R-:W-:-:S05]  /*2430*/  IMAD.U32 R0, RZ, RZ, UR4 ;  /* 0x00000004ff007e24 */ /* 0x000fca000f8e00ff */
[----:B------:R-:W-:-:S04]  /*2440*/  SHF.L.U32 R0, R0, 0x1f, RZ ;  /* 0x0000001f00007819 */ /* 0x000fc800000006ff */
[----:B------:R0:W1:Y:S01]  /*2450*/  SYNCS.PHASECHK.TRANS64.TRYWAIT P0, [UR6], R0 ;  /* 0x00000000ff0075a7 */ /* 0x0000620008000146 */
[----:B------:R-:W-:Y:S05]  /*2460*/  @!P1 BRA `(.L_x_23) ;  /* 0x0000000000049947 */ /* 0x000fea0003800000 */
[----:B------:R-:W-:Y:S01]  /*2470*/  BPT.TRAP 0x1 ;  /* 0x000000040000795c */ /* 0x000fe20000300000 */
.L_x_23:
[----:B-1----:R-:W-:Y:S05]  /*2480*/  @P0 BRA `(.L_x_24) ;  /* 0x0000000000080947 */ /* 0x002fea0003800000 */
[----:B------:R-:W1:Y:S02]  /*2490*/  SYNCS.PHASECHK.TRANS64.TRYWAIT P0, [UR6], R0 ;  /* 0x00000000ff0075a7 */ /* 0x000e640008000146 */
[----:B-1----:R-:W-:Y:S05]  /*24a0*/  @!P0 BRA `(.L_x_25) ;  /* 0x000000e800708947 */ /* 0x002fea0003800000 */
.L_x_24:
[----:B------:R2:W-:Y:S01]  /*24b0*/  STL [R1+0x74], RZ ;  /* 0x000074ff01007387 */ /* 0x0005e20000100800 */
[----:B------:R-:W-:Y:S01]  /*24c0*/  UIADD3 UR7, UR12, 0xb280, URZ ;  /* 0x0000b2800c077890 */ /* 0x000fe2000fffe03f */
[----:B------:R-:W-:Y:S01]  /*24d0*/  WARPGROUP.ARRIVE ;  /* 0x00000000000079c5 */ /* 0x000fe20000000000 */
[----:B------:R-:W-:Y:S01]  /*24e0*/  UIADD3 UR6, UR12, 0x280, URZ ;  /* 0x000002800c067890 */ /* 0x000fe2000fffe03f */
[----:B------:R2:W-:Y:S01]  /*24f0*/  STL [R1+0x70], RZ ;  /* 0x000070ff01007387 */ /* 0x0005e20000100800 */
[----:B------:R-:W-:Y:S01]  /*2500*/  USHF.R.U32.HI UR7, URZ, 0x4, UR7 ;  /* 0x000000043f077899 */ /* 0x000fe20008011607 */
[----:B01----:R-:W-:Y:S01]  /*2510*/  IMAD.MOV.U32 R0, RZ, RZ, RZ ;  /* 0x000000ffff007224 */ /* 0x003fe200078e00ff */
[----:B------:R-:W-:Y:S01]  /*2520*/  USHF.R.U32.HI UR6, URZ, 0x4, UR6 ;  /* 0x000000043f067899 */ /* 0x000fe20008011606 */
[----:B------:R2:W-:Y:S01]  /*2530*/  STL [R1+0x6c], RZ ;  /* 0x00006cff01007387 */ /* 0x0005e20000100800 */
[----:B------:R-:W-:Y:S01]  /*2540*/  ULOP3.LUT UR7, UR7, 0x3fff, URZ, 0xc0, !UPT ;  /* 0x00003fff07077892 */ /* 0x000fe2000f8ec03f */
[----:B------:R-:W-:Y:S01]  /*2550*/  CS2R R2, SRZ ;  /* 0x0000000000027805 */ /* 0x000fe2000001ff00 */
[----:B------:R-:W-:Y:S01]  /*2560*/  ULOP3.LUT UR6, UR6, 0x3fff, URZ, 0xc0, !UPT ;  /* 0x00003fff06067892 */ /* 0x000fe2000f8ec03f */
[----:B------:R2:W-:Y:S01]  /*2570*/  STL [R1+0x68], RZ ;  /* 0x000068ff01007387 */ /* 0x0005e20000100800 */
[----:B------:R-:W-:Y:S01]  /*2580*/  ULOP3.LUT UR7, UR7, 0x10000, URZ, 0xfc, !UPT ;  /* 0x0001000007077892 */ /* 0x000fe2000f8efc3f */
[----:B------:R-:W-:Y:S01]  /*2590*/  CS2R R4, SRZ ;  /* 0x0000000000047805 */ /* 0x000fe2000001ff00 */
[----:B------:R-:W-:Y:S01]  /*25a0*/  ULOP3.LUT UR6, UR6, 0x10000, URZ, 0xfc, !UPT ;  /* 0x0001000006067892 */ /* 0x000fe2000f8efc3f */
[----:B------:R2:W-:Y:S01]  /*25b0*/  STL [R1+0x64], RZ ;  /* 0x000064ff01007387 */ /* 0x0005e20000100800 */
[----:B------:R-:W-:Y:S01]  /*25c0*/  ULEA UR10, UR5, UR7, 0x9 ;  /* 0x00000007050a7291 */ /* 0x000fe2000f8e483f */
[----:B------:R-:W-:Y:S01]  /*25d0*/  CS2R R6, SRZ ;  /* 0x0000000000067805 */ /* 0x000fe2000001ff00 */
[----:B------:R-:W-:Y:S01]  /*25e0*/  ULEA UR8, UR5, UR6, 0x7 ;  /* 0x0000000605087291 */ /* 0x000fe2000f8e383f */
[----:B------:R2:W-:Y:S01]  /*25f0*/  STL [R1+0x60], RZ ;  /* 0x000060ff01007387 */ /* 0x0005e20000100800 */
[----:B------:R-:W-:Y:S01]  /*2600*/  ULDC UR7, c[0x0][0x50c] ;  /* 0x0001430000077ab9 */ /* 0x000fe20000000800 */
[----:B------:R-:W-:Y:S01]  /*2610*/  UMOV UR9, 0xc0000010 ;  /* 0xc000001000097882 */ /* 0x000fe20000000000 */
[----:B------:R-:W-:Y:S01]  /*2620*/  UISETP.NE.AND UP0, UPT, UR7, 0x1, UPT ;  /* 0x000000010700788c */ /* 0x000fe2000bf05270 */
[----:B------:R2:W-:Y:S01]  /*2630*/  STL [R1+0x5c], RZ ;  /* 0x00005cff01007387 */ /* 0x0005e20000100800 */
[----:B------:R-:W-:Y:S01]  /*2640*/  UMOV UR11, 0xc0000010 ;  /* 0xc0000010000b7882 */ /* 0x000fe20000000000 */
[----:B------:R-:W-:Y:S01]  /*2650*/  UMOV UR6, 0x1 ;  /* 0x0000000100067882 */ /* 0x000fe20000000000 */
[----:B------:R-:W-:Y:S01]  /*2660*/  USEL UR7, URZ, 0x1, UP0 ;  /* 0x000000013f077887 */ /* 0x000fe20008000000 */
[----:B------:R2:W-:Y:S01]  /*2670*/  STL [R1+0x58], RZ ;  /* 0x000058ff01007387 */ /* 0x0005e20000100800 */
[----:B------:R-:W-:Y:S01]  /*2680*/  QGMMA.64x256x32.F32.E4M3.E4M3 R24, gdesc[UR8], RZ, !UPT, gsb0 ;  /* 0x03e00000081879f3 */ /* 0x000fe2000c0008ff */
[----:B------:R-:W-:-:S02]  /*2690*/  CS2R R8, SRZ ;  /* 0x0000000000087805 */ /* 0x000fc4000001ff00 */
[----:B------:R-:W-:Y:S01]  /*26a0*/  CS2R R10, SRZ ;  /* 0x00000000000a7805 */ /* 0x000fe2000001ff00 */
[----:B------:R2:W-:Y:S01]  /*26b0*/  STL [R1+0x54], RZ ;  /* 0x000054ff01007387 */ /* 0x0005e20000100800 */
[----:B------:R-:W-:Y:S02]  /*26c0*/  ISETP.NE.AND P0, PT, RZ, UR7, PT ;  /* 0x00000007ff007c0c */ /* 0x000fe4000bf05270 */
        /* <DEDUP_REMOVED lines=56> */
[----:B------:R-:W-:Y:S01]  /*2a50*/  CS2R R224, SRZ ;  /* 0x0000000000e07805 */ /* 0x000fe2000001ff00 */
[----:B------:R-:W-:Y:S01]  /*2a60*/  IMAD.MOV.U32 R226, RZ, RZ, RZ ;  /* 0x000000ffffe27224 */ /* 0x000fe200078e00ff */
[----:B------:R2:W-:Y:S04]  /*2a70*/  STL [R1+0x18], RZ ;  /* 0x000018ff01007387 */ /* 0x0005e80000100800 */
[----:B------:R2:W-:Y:S04]  /*2a80*/  STL [R1+0x14], RZ ;  /* 0x000014ff01007387 */ /* 0x0005e80000100800 */
[----:B------:R2:W-:Y:S04]  /*2a90*/  STL [R1+0x10], RZ ;  /* 0x000010ff01007387 */ /* 0x0005e80000100800 */
[----:B------:R2:W-:Y:S04]  /*2aa0*/  STL [R1+0xc], RZ ;  /* 0x00000cff01007387 */ /* 0x0005e80000100800 */
[----:B------:R2:W-:Y:S04]  /*2ab0*/  STL [R1+0x8], RZ ;  /* 0x000008ff01007387 */ /* 0x0005e80000100800 */
[----:B------:R2:W-:Y:S04]  /*2ac0*/  STL [R1+0x4], RZ ;  /* 0x000004ff01007387 */ /* 0x0005e80000100800 */
[----:B------:R2:W-:Y:S01]  /*2ad0*/  STL [R1], RZ ;  /* 0x000000ff01007387 */ /* 0x0005e20000100800 */
[----:B------:R-:W-:Y:S05]  /*2ae0*/  @!P0 BRA `(.L_x_26) ;  /* 0x0000000800808947 */ /* 0x000fea0003800000 */
[----:B------:R-:W-:Y:S02]  /*2af0*/  WARPGROUP.DEPBAR.LE gsb0, 0x0 ;  /* 0x00008000000079c5 */ /* 0x000fe40000010000 */
[----:B------:R-:W-:-:S01]  /*2b00*/  FADD R227, RZ, R122 ;  /* 0x0000007affe37221 */ /* 0x000fc20000000000 */
[----:B------:R-:W-:Y:S01]  /*2b10*/  FADD R226, RZ, R24 ;  /* 0x00000018ffe27221 */ /* 0x000fe20000000000 */
[----:B------:R-:W-:-:S01]  /*2b20*/  FADD R225, RZ, R25 ;  /* 0x00000019ffe17221 */ /* 0x000fc20000000000 */
[----:B------:R-:W-:Y:S01]  /*2b30*/  FADD R224, RZ, R26 ;  /* 0x0000001affe07221 */ /* 0x000fe20000000000 */
[----:B------:R-:W-:-:S01]  /*2b40*/  FADD R223, RZ, R27 ;  /* 0x0000001bffdf7221 */ /* 0x000fc20000000000 */
[----:B------:R0:W-:Y:S01]  /*2b50*/  STL [R1], R227 ;  /* 0x000000e301007387 */ /* 0x0001e20000100800 */
[----:B------:R-:W-:-:S01]  /*2b60*/  FADD R222, RZ, R28 ;  /* 0x0000001cffde7221 */ /* 0x000fc20000000000 */
[----:B------:R-:W-:Y:S01]  /*2b70*/  FADD R221, RZ, R29 ;  /* 0x0000001dffdd7221 */ /* 0x000fe20000000000 */
[----:B------:R-:W-:-:S01]  /*2b80*/  FADD R220, RZ, R30 ;  /* 0x0000001effdc7221 */ /* 0x000fc20000000000 */
[----:B------:R-:W-:Y:S01]  /*2b90*/  FADD R219, RZ, R31 ;  /* 0x0000001fffdb7221 */ /* 0x000fe20000000000 */
[----:B------:R-:W-:-:S01]  /*2ba0*/  FADD R218, RZ, R32 ;  /* 0x00000020ffda7221 */ /* 0x000fc20000000000 */
[----:B------:R-:W-:Y:S01]  /*2bb0*/  FADD R217, RZ, R33 ;  /* 0x00000021ffd97221 */ /* 0x000fe20000000000 */
[----:B------:R-:W-:-:S01]  /*2bc0*/  FADD R216, RZ, R34 ;  /* 0x00000022ffd87221 */ /* 0x000fc20000000000 */
[----:B------:R-:W-:Y:S01]  /*2bd0*/  FADD R215, RZ, R35 ;  /* 0x00000023ffd77221 */ /* 0x000fe20000000000 */
[----:B------:R-:W-:-:S01]  /*2be0*/  FADD R214, RZ, R36 ;  /* 0x00000024ffd67221 */ /* 0x000fc20000000000 */
[----:B0-----:R-:W-:Y:S01]  /*2bf0*/  FADD R227, RZ, R123 ;  /* 0x0000007bffe37221 */ /* 0x001fe20000000000 */
[----:B------:R-:W-:-:S01]  /*2c00*/  FADD R213, RZ, R37 ;  /* 0x00000025ffd57221 */ /* 0x000fc20000000000 */
[----:B------:R-:W-:Y:S01]  /*2c10*/  FADD R212, RZ, R38 ;  /* 0x00000026ffd47221 */ /* 0x000fe20000000000 */
[----:B------:R-:W-:-:S01]  /*2c20*/  FADD R211, RZ, R39 ;  /* 0x00000027ffd37221 */ /* 0x000fc20000000000 */
[----:B------:R-:W-:Y:S01]  /*2c30*/  FADD R210, RZ, R40 ;  /* 0x00000028ffd27221 */ /* 0x000fe20000000000 */
[----:B------:R0:W-:Y:S01]  /*2c40*/  STL [R1+0x4], R227 ;  /* 0x000004e301007387 */ /* 0x0001e20000100800 */
        /* <DEDUP_REMOVED lines=93> */
[----:B------:R-:W-:Y:S01]  /*3220*/  UMOV UR6, URZ ;  /* 0x0000003f00067c82 */ /* 0x000fe20008000000 */
[----:B0-----:R-:W-:-:S05]  /*3230*/  FADD R227, RZ, R130 ;  /* 0x00000082ffe37221 */ /* 0x001fca0000000000 */
[----:B------:R0:W-:Y:S02]  /*3240*/  STL [R1+0x20], R227 ;  /* 0x000020e301007387 */ /* 0x0001e40000100800 */
        /* <DEDUP_REMOVED lines=42> */
.L_x_26:
[----:B------:R-:W-:-:S04]  /*34f0*/  UIADD3 UR19, UR5, 0x1, URZ ;  /* 0x0000000105137890 */ /* 0x000fc8000fffe03f */
[----:B------:R-:W-:-:S04]  /*3500*/  UISETP.NE.AND UP0, UPT, UR19, 0x16, UPT ;  /* 0x000000161300788c */ /* 0x000fc8000bf05270 */
[----:B------:R-:W-:Y:S02]  /*3510*/  USEL UR8, URZ, 0x1, UP0 ;  /* 0x000000013f087887 */ /* 0x000fe40008000000 */
[----:B------:R-:W-:Y:S02]  /*3520*/  USEL UR19, UR19, URZ, UP0 ;  /* 0x0000003f13137287 */ /* 0x000fe40008000000 */
[----:B------:R-:W-:-:S06]  /*3530*/  ULOP3.LUT UR8, UR4, UR8, URZ, 0x3c, !UPT ;  /* 0x0000000804087292 */ /* 0x000fcc000f8e3c3f */
[----:B0-----:R-:W-:Y:S01]  /*3540*/  IMAD.U32 R227, RZ, RZ, UR8 ;  /* 0x00000008ffe37e24 */ /* 0x001fe2000f8e00ff */
[----:B------:R-:W-:-:S06]  /*3550*/  UMOV UR8, 0x1 ;  /* 0x0000000100087882 */ /* 0x000fcc0000000000 */
.L_x_21:
[----:B------:R-:W-:-:S06]  /*3560*/  UISETP.GE.AND UP0, UPT, UR16, 0x1, UPT ;  /* 0x000000011000788c */ /* 0x000fcc000bf06270 */
[----:B------:R-:W-:-:S13]  /*3570*/  PLOP3.LUT P0, PT, PT, PT, UP0, 0x80, 0x0 ;  /* 0x000000000000781c */ /* 0x000fda0003f0f008 */
[----:B------:R-:W-:Y:S05]  /*3580*/  @!P0 BRA `(.L_x_27) ;  /* 0x0000001000908947 */ /* 0x000fea0003800000 */
[----:B------:R-:W-:Y:S01]  /*3590*/  IMAD.U32 R228, RZ, RZ, UR16 ;  /* 0x00000010ffe47e24 */ /* 0x000fe2000f8e00ff */
[----:B------:R-:W-:Y:S01]  /*35a0*/  UMOV UR24, UR5 ;  /* 0x0000000500187c82 */ /* 0x000fe20008000000 */
[----:B------:R-:W-:-:S05]  /*35b0*/  ULDC UR32, c[0x0][0x50c] ;  /* 0x0001430000207ab9 */ /* 0x000fca0000000800 */
.L_x_35:
[----:B------:R-:W-:-:S06]  /*35c0*/  UISETP.NE.AND UP0, UPT, UR27, 0x3, UPT ;  /* 0x000000031b00788c */ /* 0x000fcc000bf05270 */
[----:B------:R-:W-:-:S13]  /*35d0*/  PLOP3.LUT P1, PT, PT, PT, UP0, 0x80, 0x0 ;  /* 0x000000000000781c */ /* 0x000fda0003f2f008 */
[----:B-1---5:R-:W-:Y:S05]  /*35e0*/  @!P1 BRA `(.L_x_28) ;  /* 0x0000000000049947 */ /* 0x022fea0003800000 */
[----:B------:R-:W-:Y:S01]  /*35f0*/  BPT.TRAP 0x1 ;  /* 0x000000040000795c */ /* 0x000fe20000300000 */
.L_x_28:
[----:B------:R-:W-:Y:S01]  /*3600*/  ULEA UR9, UR19, UR12, 0x3 ;  /* 0x0000000c13097291 */ /* 0x000fe2000f8e183f */
[----:B------:R-:W-:-:S08]  /*3610*/  SHF.L.U32 R229, R227, 0x1f, RZ ;  /* 0x0000001fe3e57819 */ /* 0x000fd000000006ff */
[----:B------:R0:W1:Y:S01]  /*3620*/  SYNCS.PHASECHK.TRANS64.TRYWAIT P0, [UR9], R229 ;  /* 0x000000e5ff0075a7 */ /* 0x0000620008000149 */
[----:B------:R-:W-:Y:S05]  /*3630*/  @!P1 BRA `(.L_x_29) ;  /* 0x0000000000049947 */ /* 0x000fea0003800000 */
[----:B------:R-:W-:Y:S01]  /*3640*/  BPT.TRAP 0x1 ;  /* 0x000000040000795c */ /* 0x000fe20000300000 */
.L_x_29:
[----:B-1----:R-:W-:Y:S05]  /*3650*/  @P0 BRA `(.L_x_30) ;  /* 0x0000000000080947 */ /* 0x002fea0003800000 */
[----:B------:R-:W1:Y:S02]  /*3660*/  SYNCS.PHASECHK.TRANS64.TRYWAIT P0, [UR9], R229 ;  /* 0x000000e5ff0075a7 */ /* 0x000e640008000149 */
[----:B-1----:R-:W-:Y:S05]  /*3670*/  @!P0 BRA `(.L_x_31) ;  /* 0x000000d800148947 */ /* 0x002fea0003800000 */
.L_x_30:
[----:B------:R-:W-:Y:S01]  /*3680*/  UIADD3 UR9, UR12, 0x280, URZ ;  /* 0x000002800c097890 */ /* 0x000fe2000fffe03f */
[----:B------:R-:W-:Y:S01]  /*3690*/  WARPGROUP.ARRIVE ;  /* 0x00000000000079c5 */ /* 0x000fe20000000000 */
[----:B------:R-:W-:Y:S02]  /*36a0*/  UIADD3 UR10, UR12, 0xb280, URZ ;  /* 0x0000b2800c0a7890 */ /* 0x000fe4000fffe03f */
[----:B------:R-:W-:Y:S02]  /*36b0*/  UISETP.NE.AND UP0, UPT, UR7, URZ, UPT ;  /* 0x0000003f0700728c */ /* 0x000fe4000bf05270 */
[----:B------:R-:W-:Y:S02]  /*36c0*/  USHF.R.U32.HI UR9, URZ, 0x4, UR9 ;  /* 0x000000043f097899 */ /* 0x000fe40008011609 */
[----:B------:R-:W-:Y:S02]  /*36d0*/  USHF.R.U32.HI UR10, URZ, 0x4, UR10 ;  /* 0x000000043f0a7899 */ /* 0x000fe4000801160a */
[----:B------:R-:W-:-:S02]  /*36e0*/  USEL UR8, UR8, URZ, !UP0 ;  /* 0x0000003f08087287 */ /* 0x000fc4000c000000 */
[----:B------:R-:W-:Y:S02]  /*36f0*/  ULOP3.LUT UR9, UR9, 0x3fff, URZ, 0xc0, !UPT ;  /* 0x00003fff09097892 */ /* 0x000fe4000f8ec03f */
[----:B------:R-:W-:Y:S02]  /*3700*/  ULOP3.LUT UR10, UR10, 0x3fff, URZ, 0xc0, !UPT ;  /* 0x00003fff0a0a7892 */ /* 0x000fe4000f8ec03f */
[----:B------:R-:W-:Y:S02]  /*3710*/  UISETP.NE.U32.AND UP0, UPT, UR8, URZ, UPT ;  /* 0x0000003f0800728c */ /* 0x000fe4000bf05070 */
[----:B------:R-:W-:Y:S02]  /*3720*/  ULOP3.LUT UR8, UR9, 0x10000, URZ, 0xfc, !UPT ;  /* 0x0001000009087892 */ /* 0x000fe4000f8efc3f */
[----:B------:R-:W-:Y:S02]  /*3730*/  ULOP3.LUT UR10, UR10, 0x10000, URZ, 0xfc, !UPT ;  /* 0x000100000a0a7892 */ /* 0x000fe4000f8efc3f */
[----:B------:R-:W-:-:S02]  /*3740*/  ULEA UR8, UR19, UR8, 0x7 ;  /* 0x0000000813087291 */ /* 0x000fc4000f8e383f */
[----:B------:R-:W-:Y:S01]  /*3750*/  ULEA UR10, UR19, UR10, 0x9 ;  /* 0x0000000a130a7291 */ /* 0x000fe2000f8e483f */
[----:B------:R-:W-:Y:S01]  /*3760*/  UMOV UR9, 0xc0000010 ;  /* 0xc000001000097882 */ /* 0x000fe20000000000 */
[----:B------:R-:W-:Y:S01]  /*3770*/  UMOV UR11, 0xc0000010 ;  /* 0xc0000010000b7882 */ /* 0x000fe20000000000 */
[----:B------:R-:W-:-:S06]  /*3780*/  UIADD3 UR6, UR6, 0x1, URZ ;  /* 0x0000000106067890 */ /* 0x000fcc000fffe03f */
[----:B------:R-:W-:Y:S01]  /*3790*/  QGMMA.64x256x32.F32.E4M3.E4M3 R24, gdesc[UR8], R24, UP0, gsb0 ;  /* 0x03e00000081879f3 */ /* 0x000fe2000b800818 */
[----:B------:R-:W-:-:S04]  /*37a0*/  UISETP.NE.AND UP0, UPT, UR6, UR32, UPT ;  /* 0x000000200600728c */ /* 0x000fc8000bf05270 */
[----:B------:R-:W-:-:S06]  /*37b0*/  USEL UR7, URZ, 0x1, UP0 ;  /* 0x000000013f077887 */ /* 0x000fcc0008000000 */
[----:B------:R-:W-:Y:S01]  /*37c0*/  ISETP.NE.AND P0, PT, RZ, UR7, PT ;  /* 0x00000007ff007c0c */ /* 0x000fe2000bf05270 */
[----:B------:R-:W-:-:S12]  /*37d0*/  WARPGROUP.DEPBAR.LE gsb0, 0x1 ;  /* 0x00008000000079c5 */ /* 0x000fd80000010100 */
[----:B------:R-:W-:Y:S05]  /*37e0*/  @!P0 BRA `(.L_x_32) ;  /* 0x0000000c00808947 */ /* 0x000fea0003800000 */
[----:B------:R-:W-:Y:S02]  /*37f0*/  WARPGROUP.DEPBAR.LE gsb0, 0x0 ;  /* 0x00008000000079c5 */ /* 0x000fe40000010000 */
[----:B------:R-:W-:-:S01]  /*3800*/  FADD R226, R24, R226 ;  /* 0x000000e218e27221 */ /* 0x000fc20000000000 */
[----:B------:R-:W-:Y:S01]  /*3810*/  FADD R225, R25, R225 ;  /* 0x000000e119e17221 */ /* 0x000fe20000000000 */
[----:B------:R1:W-:Y:S01]  /*3820*/  STL [R1+0xa4], R227 ;  /* 0x0000a4e301007387 */ /* 0x0003e20000100800 */
[----:B------:R-:W-:-:S01]  /*3830*/  FADD R224, R26, R224 ;  /* 0x000000e01ae07221 */ /* 0x000fc20000000000 */
[----:B------:R-:W-:Y:S01]  /*3840*/  FADD R223, R27, R223 ;  /* 0x000000df1bdf7221 */ /* 0x000fe20000000000 */
[----:B------:R-:W-:-:S01]  /*3850*/  FADD R222, R28, R222 ;  /* 0x000000de1cde7221 */ /* 0x000fc20000000000 */
[----:B------:R-:W-:Y:S01]  /*3860*/  FADD R221, R29, R221 ;  /* 0x000000dd1ddd7221 */ /* 0x000fe20000000000 */
[----:B-1----:R-:W3:Y:S04]  /*3870*/  LDL.LU R227, [R1+0x30] ;  /* 0x0000300001e37983 */ /* 0x002ee80000300800 */
[----:B------:R1:W-:Y:S01]  /*3880*/  STL [R1+0xa8], R226 ;  /* 0x0000a8e201007387 */ /* 0x0003e20000100800 */
[----:B------:R-:W-:-:S01]  /*3890*/  FADD R220, R30, R220 ;  /* 0x000000dc1edc7221 */ /* 0x000fc20000000000 */
[----:B------:R-:W-:-:S02]  /*38a0*/  FADD R219, R31, R219 ;  /* 0x000000db1fdb7221 */ /* 0x000fc40000000000 */
[----:B-1----:R-:W4:Y:S04]  /*38b0*/  LDL.LU R226, [R1+0x2c] ;  /* 0x00002c0001e27983 */ /* 0x002f280000300800 */
[----:B------:R1:W-:Y:S01]  /*38c0*/  STL [R1+0xac], R225 ;  /* 0x0000ace101007387 */ /* 0x0003e20000100800 */
[----:B------:R-:W-:-:S03]  /*38d0*/  FADD R218, R32, R218 ;  /* 0x000000da20da7221 */ /* 0x000fc60000000000 */
[----:B-1----:R-:W2:Y:S04]  /*38e0*/  LDL.LU R225, [R1+0x28] ;  /* 0x0000280001e17983 */ /* 0x002ea80000300800 */
        /* <DEDUP_REMOVED lines=9> */
[----:B------:R1:W-:Y:S04]  /*3980*/  STL [R1+0xbc], R221 ;  /* 0x0000bcdd01007387 */ /* 0x0003e80000100800 */
        /* <DEDUP_REMOVED lines=12> */
[----:B-1----:R-:W2:Y:S01]  /*3a50*/  LDL.LU R215, [R1] ;  /* 0x0000000001d77983 */ /* 0x002ea20000300800 */
[----:B------:R-:W-:-:S01]  /*3a60*/  FADD R214, R36, R214 ;  /* 0x000000d624d67221 */ /* 0x000fc20000000000 */
[----:B------:R-:W-:Y:S01]  /*3a70*/  FADD R213, R37, R213 ;  /* 0x000000d525d57221 */ /* 0x000fe20000000000 */
[----:B------:R-:W-:-:S01]  /*3a80*/  FADD R212, R38, R212 ;  /* 0x000000d426d47221 */ /* 0x000fc20000000000 */
[----:B------:R-:W-:Y:S01]  /*3a90*/  FADD R211, R39, R211 ;  /* 0x000000d327d37221 */ /* 0x000fe20000000000 */
[----:B------:R-:W-:-:S01]  /*3aa0*/  FADD R210, R40, R210 ;  /* 0x000000d228d27221 */ /* 0x000fc20000000000 */
[----:B------:R-:W-:Y:S01]  /*3ab0*/  STL [R1+0xd8], R214 ;  /* 0x0000d8d601007387 */ /* 0x000fe20000100800 */
        /* <DEDUP_REMOVED lines=11> */
[----:B------:R1:W-:Y:S01]  /*3b70*/  STL [R1+0xe4], R211 ;  /* 0x0000e4d301007387 */ /* 0x0003e20000100800 */
[----:B------:R-:W-:-:S01]  /*3b80*/  FADD R200, R50, R200 ;  /* 0x000000c832c87221 */ /* 0x000fc20000000000 */
[----:B------:R-:W-:Y:S01]  /*3b90*/  FADD R199, R51, R199 ;  /* 0x000000c733c77221 */ /* 0x000fe20000000000 */
        /* <DEDUP_REMOVED lines=69> */
[----:B-----5:R-:W-:Y:S01]  /*3ff0*/  FADD R0, R121, R0 ;  /* 0x0000000079007221 */ /* 0x020fe20000000000 */
[----:B---3--:R-:W-:-:S01]  /*4000*/  FADD R227, R134, R227 ;  /* 0x000000e386e37221 */ /* 0x008fc20000000000 */
[----:B----4-:R-:W-:Y:S01]  /*4010*/  FADD R226, R133, R226 ;  /* 0x000000e285e27221 */ /* 0x010fe20000000000 */
[----:B--2---:R-:W-:-:S01]  /*4020*/  FADD R225, R132, R225 ;  /* 0x000000e184e17221 */ /* 0x004fc20000000000 */
        /* <DEDUP_REMOVED lines=9> */
[----:B------:R-:W-:-:S05]  /*40c0*/  FADD R215, R122, R215 ;  /* 0x000000d77ad77221 */ /* 0x000fca0000000000 */
[----:B------:R2:W-:Y:S04]  /*40d0*/  STL [R1], R215 ;  /* 0x000000d701007387 */ /* 0x0005e80000100800 */
[----:B------:R3:W-:Y:S04]  /*40e0*/  STL [R1+0x4], R216 ;  /* 0x000004d801007387 */ /* 0x0007e80000100800 */
        /* <DEDUP_REMOVED lines=8> */
[----:B-1----:R-:W4:Y:S04]  /*4170*/  LDL.LU R211, [R1+0x34] ;  /* 0x0000340001d37983 */ /* 0x002f280000300800 */
[----:B------:R1:W-:Y:S04]  /*4180*/  STL [R1+0x28], R225 ;  /* 0x000028e101007387 */ /* 0x0003e80000100800 */
[----:B------:R-:W4:Y:S04]  /*4190*/  LDL.LU R212, [R1+0x38] ;  /* 0x0000380001d47983 */ /* 0x000f280000300800 */
[----:B------:R1:W-:Y:S04]  /*41a0*/  STL [R1+0x2c], R226 ;  /* 0x00002ce201007387 */ /* 0x0003e80000100800 */
[----:B------:R-:W4:Y:S04]  /*41b0*/  LDL.LU R213, [R1+0x3c] ;  /* 0x00003c0001d57983 */ /* 0x000f280000300800 */
[----:B------:R1:W-:Y:S04]  /*41c0*/  STL [R1+0x30], R227 ;  /* 0x000030e301007387 */ /* 0x0003e80000100800 */
[----:B------:R-:W4:Y:S04]  /*41d0*/  LDL.LU R214, [R1+0x40] ;  /* 0x0000400001d67983 */ /* 0x000f280000300800 */
[----:B--2---:R-:W2:Y:S04]  /*41e0*/  LDL.LU R215, [R1+0x44] ;  /* 0x0000440001d77983 */ /* 0x004ea80000300800 */
[----:B---3--:R-:W3:Y:S04]  /*41f0*/  LDL.LU R216, [R1+0x48] ;  /* 0x0000480001d87983 */ /* 0x008ee80000300800 */
[----:B----4-:R-:W4:Y:S04]  /*4200*/  LDL.LU R217, [R1+0x4c] ;  /* 0x00004c0001d97983 */ /* 0x010f280000300800 */
[----:B0-----:R-:W4:Y:S04]  /*4210*/  LDL.LU R218, [R1+0x50] ;  /* 0x0000500001da7983 */ /* 0x001f280000300800 */
[----:B------:R-:W4:Y:S04]  /*4220*/  LDL.LU R219, [R1+0x54] ;  /* 0x0000540001db7983 */ /* 0x000f280000300800 */
[----:B------:R-:W4:Y:S04]  /*4230*/  LDL.LU R220, [R1+0x58] ;  /* 0x0000580001dc7983 */ /* 0x000f280000300800 */
[----:B------:R-:W4:Y:S04]  /*4240*/  LDL.LU R221, [R1+0x5c] ;  /* 0x00005c0001dd7983 */ /* 0x000f280000300800 */
[----:B------:R-:W4:Y:S04]  /*4250*/  LDL.LU R222, [R1+0x60] ;  /* 0x0000600001de7983 */ /* 0x000f280000300800 */
[----:B------:R-:W4:Y:S04]  /*4260*/  LDL.LU R223, [R1+0x64] ;  /* 0x0000640001df7983 */ /* 0x000f280000300800 */
[----:B------:R-:W4:Y:S04]  /*4270*/  LDL.LU R224, [R1+0x68] ;  /* 0x0000680001e07983 */ /* 0x000f280000300800 */
[----:B-1----:R-:W4:Y:S04]  /*4280*/  LDL.LU R225, [R1+0x6c] ;  /* 0x00006c0001e17983 */ /* 0x002f280000300800 */
[----:B------:R-:W4:Y:S04]  /*4290*/  LDL.LU R226, [R1+0x70] ;  /* 0x0000700001e27983 */ /* 0x000f280000300800 */
[----:B------:R-:W4:Y:S01]  /*42a0*/  LDL.LU R227, [R1+0x74] ;  /* 0x0000740001e37983 */ /* 0x000f220000300800 */
[----:B------:R-:W-:-:S05]  /*42b0*/  FADD R211, R135, R211 ;  /* 0x000000d387d37221 */ /* 0x000fca0000000000 */
[----:B------:R0:W-:Y:S01]  /*42c0*/  STL [R1+0x34], R211 ;  /* 0x000034d301007387 */ /* 0x0001e20000100800 */
[----:B------:R-:W-:-:S03]  /*42d0*/  FADD R212, R136, R212 ;  /* 0x000000d488d47221 */ /* 0x000fc60000000000 */
[----:B0-----:R1:W5:Y:S01]  /*42e0*/  LDL.LU R211, [R1+0xe4] ;  /* 0x0000e40001d37983 */ /* 0x0013620000300800 */
[----:B------:R-:W-:-:S03]  /*42f0*/  FADD R213, R137, R213 ;  /* 0x000000d589d57221 */ /* 0x000fc60000000000 */
[----:B------:R0:W-:Y:S01]  /*4300*/  STL [R1+0x38], R212 ;  /* 0x000038d401007387 */ /* 0x0001e20000100800 */
[----:B------:R-:W-:-:S01]  /*4310*/  FADD R214, R138, R214 ;  /* 0x000000d68ad67221 */ /* 0x000fc20000000000 */
[----:B--2---:R-:W-:Y:S02]  /*4320*/  FADD R215, R139, R215 ;  /* 0x000000d78bd77221 */ /* 0x004fe40000000000 */
[----:B0-----:R1:W5:Y:S01]  /*4330*/  LDL.LU R212, [R1+0xe0] ;  /* 0x0000e00001d47983 */ /* 0x0013620000300800 */
[----:B---3--:R-:W-:-:S03]  /*4340*/  FADD R216, R140, R216 ;  /* 0x000000d88cd87221 */ /* 0x008fc60000000000 */
[----:B------:R0:W-:Y:S01]  /*4350*/  STL [R1+0x3c], R213 ;  /* 0x00003cd501007387 */ /* 0x0001e20000100800 */
[----:B----4-:R-:W-:-:S03]  /*4360*/  FADD R217, R141, R217 ;  /* 0x000000d98dd97221 */ /* 0x010fc60000000000 */
[----:B0-----:R1:W5:Y:S01]  /*4370*/  LDL.LU R213, [R1+0xdc] ;  /* 0x0000dc0001d57983 */ /* 0x0013620000300800 */
[----:B------:R-:W-:-:S03]  /*4380*/  FADD R218, R142, R218 ;  /* 0x000000da8eda7221 */ /* 0x000fc60000000000 */
[----:B------:R0:W-:Y:S01]  /*4390*/  STL [R1+0x40], R214 ;  /* 0x000040d601007387 */ /* 0x0001e20000100800 */
[----:B------:R-:W-:-:S01]  /*43a0*/  FADD R219, R143, R219 ;  /* 0x000000db8fdb7221 */ /* 0x000fc20000000000 */
[----:B------:R-:W-:Y:S02]  /*43b0*/  FADD R220, R144, R220 ;  /* 0x000000dc90dc7221 */ /* 0x000fe40000000000 */
[----:B0-----:R1:W5:Y:S04]  /*43c0*/  LDL.LU R214, [R1+0xd8] ;  /* 0x0000d80001d67983 */ /* 0x0013680000300800 */
[----:B------:R0:W-:Y:S01]  /*43d0*/  STL [R1+0x44], R215 ;  /* 0x000044d701007387 */ /* 0x0001e20000100800 */
[----:B------:R-:W-:-:S01]  /*43e0*/  FADD R221, R145, R221 ;  /* 0x000000dd91dd7221 */ /* 0x000fc20000000000 */
[----:B------:R-:W-:-:S02]  /*43f0*/  FADD R222, R146, R222 ;  /* 0x000000de92de7221 */ /* 0x000fc40000000000 */
[----:B0-----:R1:W5:Y:S04]  /*4400*/  LDL.LU R215, [R1+0xd4] ;  /* 0x0000d40001d77983 */ /* 0x0013680000300800 */
[----:B------:R0:W-:Y:S01]  /*4410*/  STL [R1+0x48], R216 ;  /* 0x000048d801007387 */ /* 0x0001e20000100800 */
[----:B------:R-:W-:-:S03]  /*4420*/  FADD R223, R147, R223 ;  /* 0x000000df93df7221 */ /* 0x000fc60000000000 */
        /* <DEDUP_REMOVED lines=13> */
[----:B------:R0:W-:Y:S04]  /*4500*/  STL [R1+0x5c], R221 ;  /* 0x00005cdd01007387 */ /* 0x0001e80000100800 */
        /* <DEDUP_REMOVED lines=12> */
[----:B0-----:R1:W5:Y:S01]  /*45d0*/  LDL.LU R227, [R1+0xa4] ;  /* 0x0000a40001e37983 */ /* 0x0013620000300800 */
[----:B------:R-:W-:-:S05]  /*45e0*/  UMOV UR6, URZ ;  /* 0x0000003f00067c82 */ /* 0x000fca0008000000 */
.L_x_32:
[----:B------:R-:W-:Y:S05]  /*45f0*/  @!P1 BRA `(.L_x_33) ;  /* 0x0000000000049947 */ /* 0x000fea0003800000 */
[----:B------:R-:W-:Y:S01]  /*4600*/  BPT.TRAP 0x1 ;  /* 0x000000040000795c */ /* 0x000fe20000300000 */
.L_x_33:
[----:B------:R3:W-:Y:S04]  /*4610*/  STL [R1+0xa8], R2 ;  /* 0x0000a80201007387 */ /* 0x0007e80000100800 */
[----:B---3--:R-:W3:Y:S04]  /*4620*/  LDL R2, [R1+0x78] ;  /* 0x0000780001027983 */ /* 0x008ee80000100800 */
[----:B-----5:R4:W-:Y:S04]  /*4630*/  STL [R1+0xa4], R0 ;  /* 0x0000a40001007387 */ /* 0x0209e80000100800 */
[----:B----4-:R-:W4:Y:S01]  /*4640*/  LDL R0, [R1+0x80] ;  /* 0x0000800001007983 */ /* 0x010f220000100800 */
[----:B0-----:R-:W-:Y:S01]  /*4650*/  IMAD.U32 R229, RZ, RZ, UR24 ;  /* 0x00000018ffe57e24 */ /* 0x001fe2000f8e00ff */
[----:B---3--:R-:W-:-:S02]  /*4660*/  ISETP.NE.AND P0, PT, R2, RZ, PT ;  /* 0x000000ff0200720c */ /* 0x008fc40003f05270 */
[----:B------:R0:W5:Y:S11]  /*4670*/  LDL.LU R2, [R1+0xa8] ;  /* 0x0000a80001027983 */ /* 0x0001760000300800 */
[----:B------:R-:W-:-:S05]  /*4680*/  @P0 LEA R229, R229, UR12, 0x3 ;  /* 0x0000000ce5e50c11 */ /* 0x000fca000f8e18ff */
[----:B------:R-:W-:-:S05]  /*4690*/  @P0 VIADD R229, R229, 0xb0 ;  /* 0x000000b0e5e50836 */ /* 0x000fca0000000000 */
[----:B----4-:R-:W-:Y:S02]  /*46a0*/  @P0 PRMT R229, R0, 0x654, R229 ;  /* 0x0000065400e50816 */ /* 0x010fe400000000e5 */
[----:B------:R0:W5:Y:S01]  /*46b0*/  LDL.LU R0, [R1+0xa4] ;  /* 0x0000a40001007983 */ /* 0x0001620000300800 */
[----:B------:R-:W-:Y:S01]  /*46c0*/  UISETP.GT.U32.AND UP0, UPT, UR13, 0x1, UPT ;  /* 0x000000010d00788c */ /* 0x000fe2000bf04070 */
[----:B------:R0:W-:Y:S05]  /*46d0*/  @P0 SYNCS.ARRIVE.TRANS64.RED.A1T0 RZ, [R229+URZ], RZ ;  /* 0x000000ffe5ff09a7 */ /* 0x0001ea000810043f */
[----:B------:R-:W-:-:S13]  /*46e0*/  PLOP3.LUT P0, PT, PT, PT, UP0, 0x80, 0x0 ;  /* 0x000000000000781c */ /* 0x000fda0003f0f008 */
[----:B0-----:R-:W-:Y:S05]  /*46f0*/  @P0 BRA `(.L_x_34) ;  /* 0x0000000000040947 */ /* 0x001fea0003800000 */
[----:B------:R-:W-:Y:S01]  /*4700*/  BPT.TRAP 0x1 ;  /* 0x000000040000795c */ /* 0x000fe20000300000 */
.L_x_34:
[----:B------:R-:W-:Y:S01]  /*4710*/  UIADD3 UR19, UR19, 0x1, URZ ;  /* 0x0000000113137890 */ /* 0x000fe2000fffe03f */
[C---:B------:R-:W-:Y:S01]  /*4720*/  ISETP.GT.AND P0, PT, R228.reuse, 0x1, PT ;  /* 0x00000001e400780c */ /* 0x040fe20003f04270 */
[----:B------:R-:W-:Y:S01]  /*4730*/  UIADD3 UR24, UR24, 0x1, URZ ;  /* 0x0000000118187890 */ /* 0x000fe2000fffe03f */
[----:B------:R-:W-:Y:S01]  /*4740*/  VIADD R228, R228, 0xffffffff ;  /* 0xffffffffe4e47836 */ /* 0x000fe20000000000 */
[----:B------:R-:W-:Y:S02]  /*4750*/  UISETP.NE.AND UP0, UPT, UR19, 0x16, UPT ;  /* 0x000000161300788c */ /* 0x000fe4000bf05270 */
[----:B------:R-:W-:Y:S02]  /*4760*/  UISETP.NE.AND UP1, UPT, UR24, 0x16, UPT ;  /* 0x000000161800788c */ /* 0x000fe4000bf25270 */
[----:B------:R-:W-:Y:S02]  /*4770*/  USEL UR8, URZ, 0x1, UP0 ;  /* 0x000000013f087887 */ /* 0x000fe40008000000 */
[----:B------:R-:W-:-:S02]  /*4780*/  USEL UR19, UR19, URZ, UP0 ;  /* 0x0000003f13137287 */ /* 0x000fc40008000000 */
[----:B------:R-:W-:Y:S02]  /*4790*/  USEL UR24, UR24, URZ, UP1 ;  /* 0x0000003f18187287 */ /* 0x000fe40008800000 */
[----:B------:R-:W-:Y:S01]  /*47a0*/  LOP3.LUT R227, R227, UR8, RZ, 0x3c, !PT ;  /* 0x00000008e3e37c12 */ /* 0x000fe2000f8e3cff */
[----:B------:R-:W-:Y:S01]  /*47b0*/  UMOV UR8, 0x1 ;  /* 0x0000000100087882 */ /* 0x000fe20000000000 */
[----:B------:R-:W-:Y:S08]  /*47c0*/  @P0 BRA `(.L_x_35) ;  /* 0xffffffec007c0947 */ /* 0x000ff0000383ffff */
.L_x_27:
[----:B------:R-:W-:-:S04]  /*47d0*/  UISETP.NE.AND UP0, UPT, UR6, URZ, UPT ;  /* 0x0000003f0600728c */ /* 0x000fc8000bf05270 */
[----:B------:R-:W-:-:S06]  /*47e0*/  USEL UR6, URZ, 0x1, !UP0 ;  /* 0x000000013f067887 */ /* 0x000fcc000c000000 */
[----:B------:R-:W-:-:S13]  /*47f0*/  ISETP.NE.AND P0, PT, RZ, UR6, PT ;  /* 0x00000006ff007c0c */ /* 0x000fda000bf05270 */
[----:B------:R-:W-:Y:S05]  /*4800*/  @!P0 BRA `(.L_x_36) ;  /* 0x0000000c00dc8947 */ /* 0x000fea0003800000 */
[----:B------:R-:W3:Y:S04]  /*4810*/  LDL.LU R227, [R1+0x74] ;  /* 0x0000740001e37983 */ /* 0x000ee80000300800 */
[----:B---3--:R0:W-:Y:S04]  /*4820*/  STL [R1+0xa4], R227 ;  /* 0x0000a4e301007387 */ /* 0x0081e80000100800 */
[----:B0-----:R-:W3:Y:S04]  /*4830*/  LDL.LU R227, [R1+0x70] ;  /* 0x0000700001e37983 */ /* 0x001ee80000300800 */
        /* <DEDUP_REMOVED lines=55> */
[----:B0-----:R-:W3:Y:S01]  /*4bb0*/  LDL.LU R227, [R1] ;  /* 0x0000000001e37983 */ /* 0x001ee20000300800 */
[----:B------:R-:W-:-:S02]  /*4bc0*/  WARPGROUP.DEPBAR.LE gsb0, 0x0 ;  /* 0x00008000000079c5 */ /* 0x000fc40000010000 */
[----:B------:R-:W-:Y:S01]  /*4bd0*/  FADD R226, R24, R226 ;  /* 0x000000e218e27221 */ /* 0x000fe20000000000 */
        /* <DEDUP_REMOVED lines=95> */
[----:B-----5:R-:W-:Y:S01]  /*51d0*/  FADD R2, R120, R2 ;  /* 0x0000000278027221 */ /* 0x020fe20000000000 */
[----:B------:R-:W-:Y:S01]  /*51e0*/  FADD R0, R121, R0 ;  /* 0x0000000079007221 */ /* 0x000fe20000000000 */
[----:B---3--:R-:W-:-:S05]  /*51f0*/  FADD R227, R122, R227 ;  /* 0x000000e37ae37221 */ /* 0x008fca0000000000 */
[----:B------:R0:W-:Y:S04]  /*5200*/  STL [R1], R227 ;  /* 0x000000e301007387 */ /* 0x0001e80000100800 */
[----:B0-----:R-:W3:Y:S02]  /*5210*/  LDL.LU R227, [R1+0x114] ;  /* 0x0001140001e37983 */ /* 0x001ee40000300800 */
[----:B---3--:R-:W-:-:S05]  /*5220*/  FADD R227, R123, R227 ;  /* 0x000000e37be37221 */ /* 0x008fca0000000000 */
[----:B------:R0:W-:Y:S04]  /*5230*/  STL [R1+0x4], R227 ;  /* 0x000004e301007387 */ /* 0x0001e80000100800 */
        /* <DEDUP_REMOVED lines=83> */
[----:B------:R0:W-:Y:S02]  /*5770*/  STL [R1+0x74], R227 ;  /* 0x000074e301007387 */ /* 0x0001e40000100800 */
.L_x_36:
[----:B0-----:R-:W-:-:S04]  /*5780*/  IMAD.U32 R227, RZ, RZ, UR31 ;  /* 0x0000001fffe37e24 */ /* 0x001fc8000f8e00ff */
[----:B------:R0:W-:Y:S01]  /*5790*/  SYNCS.ARRIVE.TRANS64.A1T0 RZ, [R227+UR29], RZ ;  /* 0x000000ffe3ff79a7 */ /* 0x0001e2000810001d */
[----:B------:R-:W-:Y:S02]  /*57a0*/  WARPGROUP.DEPBAR.LE gsb0, 0x0 ;  /* 0x00008000000079c5 */ /* 0x000fe40000010000 */
[----:B------:R-:W3:Y:S02]  /*57b0*/  LDC R24, c[0x0][0x28c] ;  /* 0x0000a300ff187b82 */ /* 0x000ee40000000800 */
[----:B---3--:R-:W-:-:S13]  /*57c0*/  ISETP.GE.AND P0, PT, R24, 0x1, PT ;  /* 0x000000011800780c */ /* 0x008fda0003f06270 */
[----:B0-----:R-:W-:Y:S05]  /*57d0*/  @!P0 BRA `(.L_x_37) ;  /* 0x0000000000608947 */ /* 0x001fea0003800000 */
[----:B------:R-:W-:-:S06]  /*57e0*/  UISETP.NE.AND UP0, UPT, UR27, 0x3, UPT ;  /* 0x000000031b00788c */ /* 0x000fcc000bf05270 */
[----:B------:R-:W-:-:S13]  /*57f0*/  PLOP3.LUT P0, PT, PT, PT, UP0, 0x80, 0x0 ;  /* 0x000000000000781c */ /* 0x000fda0003f0f008 */
[----:B------:R-:W-:Y:S05]  /*5800*/  @!P0 BRA `(.L_x_38) ;  /* 0x0000000000048947 */ /* 0x000fea0003800000 */
[----:B------:R-:W-:Y:S01]  /*5810*/  BPT.TRAP 0x1 ;  /* 0x000000040000795c */ /* 0x000fe20000300000 */
.L_x_38:
[----:B-----5:R0:W-:Y:S04]  /*5820*/  STL [R1+0xa4], R0 ;  /* 0x0000a40001007387 */ /* 0x0201e80000100800 */
[----:B------:R-:W3:Y:S04]  /*5830*/  LDL R227, [R1+0x80] ;  /* 0x0000800001e37983 */ /* 0x000ee80000100800 */
[----:B0-----:R-:W4:Y:S02]  /*5840*/  LDL R0, [R1+0x78] ;  /* 0x0000780001007983 */ /* 0x001f240000100800 */
[----:B----4-:R-:W-:-:S02]  /*5850*/  ISETP.NE.AND P0, PT, R0, RZ, PT ;  /* 0x000000ff0000720c */ /* 0x010fc40003f05270 */
[----:B------:R0:W5:Y:S11]  /*5860*/  LDL.LU R0, [R1+0xa4] ;  /* 0x0000a40001007983 */ /* 0x0001760000300800 */
[----:B------:R-:W-:-:S05]  /*5870*/  VOTEU.ANY UP0, P0 ;  /* 0x00000000003f7886 */ /* 0x000fca0000000100 */
[----:B------:R-:W-:-:S06]  /*5880*/  @UP0 UIADD3 UR6, UR16, UR5, URZ ;  /* 0x0000000510060290 */ /* 0x000fcc000fffe03f */
[----:B------:R-:W-:-:S04]  /*5890*/  IMAD.U32 R24, RZ, RZ, UR6 ;  /* 0x00000006ff187e24 */ /* 0x000fc8000f8e00ff */
[----:B------:R-:W-:-:S04]  /*58a0*/  @P0 IMAD.WIDE.U32 R24, R24, -0x45d1745d, RZ ;  /* 0xba2e8ba318180825 */ /* 0x000fc800078e00ff */
[----:B------:R-:W-:Y:S01]  /*58b0*/  IMAD.U32 R27, RZ, RZ, UR6 ;  /* 0x00000006ff1b7e24 */ /* 0x000fe2000f8e00ff */
[----:B------:R-:W-:-:S05]  /*58c0*/  @P0 SHF.R.U32.HI R24, RZ, 0x4, R25 ;  /* 0x00000004ff180819 */ /* 0x000fca0000011619 */
[----:B------:R-:W-:-:S05]  /*58d0*/  @P0 IMAD R24, R24, -0x16, R27 ;  /* 0xffffffea18180824 */ /* 0x000fca00078e021b */
[----:B------:R-:W-:Y:S01]  /*58e0*/  @P0 LEA R24, R24, UR12, 0x3 ;  /* 0x0000000c18180c11 */ /* 0x000fe2000f8e18ff */
[----:B------:R-:W-:-:S04]  /*58f0*/  UISETP.GT.U32.AND UP0, UPT, UR13, 0x1, UPT ;  /* 0x000000010d00788c */ /* 0x000fc8000bf04070 */
[----:B------:R-:W-:-:S05]  /*5900*/  @P0 VIADD R24, R24, 0xb0 ;  /* 0x000000b018180836 */ /* 0x000fca0000000000 */
[----:B---3--:R-:W-:-:S04]  /*5910*/  @P0 PRMT R24, R227, 0x654, R24 ;  /* 0x00000654e3180816 */ /* 0x008fc80000000018 */
[----:B------:R0:W-:Y:S01]  /*5920*/  @P0 SYNCS.ARRIVE.TRANS64.RED.A1T0 RZ, [R24+URZ], RZ ;  /* 0x000000ff18ff09a7 */ /* 0x0001e2000810043f */
[----:B------:R-:W-:-:S13]  /*5930*/  PLOP3.LUT P0, PT, PT, PT, UP0, 0x80, 0x0 ;  /* 0x000000000000781c */ /* 0x000fda0003f0f008 */
[----:B0-----:R-:W-:Y:S05]  /*5940*/  @P0 BRA `(.L_x_37) ;  /* 0x0000000000040947 */ /* 0x001fea0003800000 */
[----:B------:R-:W-:Y:S01]  /*5950*/  BPT.TRAP 0x1 ;  /* 0x000000040000795c */ /* 0x000fe20000300000 */
.L_x_37:
[----:B------:R-:W0:Y:S01]  /*5960*/  S2R R25, SR_TID.X ;  /* 0x0000000000197919 */ /* 0x000e220000002100 */
[----:B------:R-:W-:Y:S01]  /*5970*/  IMAD.U32 R24, RZ, RZ, UR30 ;  /* 0x0000001eff187e24 */ /* 0x000fe2000f8e00ff */
[----:B------:R-:W-:Y:S01]  /*5980*/  UIADD3 UR5, UR28, UR5, URZ ;  /* 0x000000051c057290 */ /* 0x000fe2000fffe03f */
[----:B------:R-:W3:Y:S01]  /*5990*/  LDC R35, c[0x0][0x288] ;  /* 0x0000a200ff237b82 */ /* 0x000ee20000000800 */
[----:B------:R-:W-:Y:S02]  /*59a0*/  UISETP.GE.U32.AND UP1, UPT, UR28, 0x16, UPT ;  /* 0x000000161c00788c */ /* 0x000fe4000bf26070 */
[----:B------:R-:W-:Y:S01]  /*59b0*/  SHF.L.U32 R24, R24, 0x1f, RZ ;  /* 0x0000001f18187819 */ /* 0x000fe200000006ff */
[----:B------:R-:W-:Y:S02]  /*59c0*/  UISETP.GT.U32.AND UP0, UPT, UR5, 0x15, UPT ;  /* 0x000000150500788c */ /* 0x000fe4000bf04070 */
[----:B------:R-:W-:Y:S01]  /*59d0*/  UIMAD.WIDE.U32 UR6, UR5, -0x45d1745d, URZ ;  /* 0xba2e8ba3050678a5 */ /* 0x000fe2000f8e003f */
[----:B------:R-:W4:Y:S01]  /*59e0*/  SYNCS.PHASECHK.TRANS64.TRYWAIT P0, [UR17+0x8], R24 ;  /* 0x00000818ff0075a7 */ /* 0x000f220008000151 */
[----:B------:R-:W-:-:S02]  /*59f0*/  UISETP.LT.U32.AND UP0, UPT, UR28, 0x16, UP0 ;  /* 0x000000161c00788c */ /* 0x000fc40008701070 */
[----:B------:R-:W-:Y:S02]  /*5a00*/  USHF.R.U32.HI UR6, URZ, 0x4, UR7 ;  /* 0x000000043f067899 */ /* 0x000fe40008011607 */
[----:B------:R-:W-:Y:S02]  /*5a10*/  USEL UR8, URZ, 0x1, !UP0 ;  /* 0x000000013f087887 */ /* 0x000fe4000c000000 */
[----:B------:R-:W-:Y:S02]  /*5a20*/  UIMAD UR5, UR6, -0x16, UR5 ;  /* 0xffffffea060578a4 */ /* 0x000fe4000f8e0205 */
[----:B------:R-:W-:-:S04]  /*5a30*/  ULOP3.LUT UR4, UR4, UR8, URZ, 0x3c, !UPT ;  /* 0x0000000804047292 */ /* 0x000fc8000f8e3c3f */
[----:B------:R-:W-:Y:S01]  /*5a40*/  @UP1 ULOP3.LUT UR4, UR4, 0x1, UR6, 0x78, !UPT ;  /* 0x0000000104041892 */ /* 0x000fe2000f8e7806 */
[----:B0-----:R-:W-:-:S04]  /*5a50*/  SHF.R.S32.HI R26, RZ, 0x1f, R25 ;  /* 0x0000001fff1a7819 */ /* 0x001fc80000011419 */
[----:B------:R-:W-:-:S04]  /*5a60*/  LEA.HI R26, R26, R25, RZ, 0x7 ;  /* 0x000000191a1a7211 */ /* 0x000fc800078f38ff */
[----:B------:R-:W-:-:S05]  /*5a70*/  LOP3.LUT R26, R26, 0xffffff80, RZ, 0xc0, !PT ;  /* 0xffffff801a1a7812 */ /* 0x000fca00078ec0ff */
[----:B------:R-:W-:-:S05]  /*5a80*/  IMAD.IADD R26, R25, 0x1, -R26 ;  /* 0x00000001191a7824 */ /* 0x000fca00078e0a1a */
[----:B------:R-:W-:-:S04]  /*5a90*/  SHF.R.S32.HI R25, RZ, 0x1f, R26 ;  /* 0x0000001fff197819 */ /* 0x000fc8000001141a */
[----:B------:R-:W-:-:S04]  /*5aa0*/  LEA.HI R25, R25, R26, RZ, 0x2 ;  /* 0x0000001a19197211 */ /* 0x000fc800078f10ff */
[----:B------:R-:W-:-:S05]  /*5ab0*/  LOP3.LUT R25, R25, 0xfffffffc, RZ, 0xc0, !PT ;  /* 0xfffffffc19197812 */ /* 0x000fca00078ec0ff */
[----:B------:R-:W-:-:S04]  /*5ac0*/  IMAD.IADD R40, R26, 0x1, -R25 ;  /* 0x000000011a287824 */ /* 0x000fc800078e0a19 */
[----:B------:R-:W-:Y:S01]  /*5ad0*/  IMAD.SHL.U32 R32, R40, 0x2, RZ ;  /* 0x0000000228207824 */ /* 0x000fe200078e00ff */
[----:B---34-:R-:W-:Y:S06]  /*5ae0*/  @!P0 BRA `(.L_x_39) ;  /* 0x000000b400188947 */ /* 0x018fec0003800000 */
.L_x_343:
[----:B-----5:R3:W-:Y:S01]  /*5af0*/  STL [R1+0xa8], R2 ;  /* 0x0000a80201007387 */ /* 0x0207e20000100800 */
[----:B------:R-:W-:Y:S01]  /*5b00*/  ULDC UR8, c[0x0][0x284] ;  /* 0x0000a10000087ab9 */ /* 0x000fe20000000800 */
[----:B------:R-:W-:Y:S01]  /*5b10*/  SHF.R.S32.HI R33, RZ, 0x1f, R32 ;  /* 0x0000001fff217819 */ /* 0x000fe20000011420 */
[----:B------:R-:W-:Y:S01]  /*5b20*/  ULDC.64 UR6, c[0x0][0x5d0] ;  /* 0x0001740000067ab9 */ /* 0x000fe20000000a00 */
[----:B---3--:R-:W3:Y:S04]  /*5b30*/  LDL.LU R2, [R1+0x90] ;  /* 0x0000900001027983 */ /* 0x008ee80000300800 */
[----:B------:R4:W-:Y:S04]  /*5b40*/  STL [R1+0xa4], R0 ;  /* 0x0000a40001007387 */ /* 0x0009e80000100800 */
[----:B------:R-:W2:Y:S04]  /*5b50*/  LDL R227, [R1+0x7c] ;  /* 0x00007c0001e37983 */ /* 0x000ea80000100800 */
[----:B----4-:R-:W4:Y:S01]  /*5b60*/  LDL R0, [R1+0x8c] ;  /* 0x00008c0001007983 */ /* 0x010f220000100800 */
[----:B---3--:R-:W-:-:S03]  /*5b70*/  IMAD.SHL.U32 R37, R2, 0x100, RZ ;  /* 0x0000010002257824 */ /* 0x008fc600078e00ff */
[----:B------:R3:W5:Y:S01]  /*5b80*/  LDL.LU R2, [R1+0xa8] ;  /* 0x0000a80001027983 */ /* 0x0007620000300800 */
[----:B----4-:R-:W-:-:S03]  /*5b90*/  IMAD.SHL.U32 R34, R0, 0x40, RZ ;  /* 0x0000004000227824 */ /* 0x010fc600078e00ff */
[----:B------:R3:W5:Y:S02]  /*5ba0*/  LDL.LU R0, [R1+0xa4] ;  /* 0x0000a40001007983 */ /* 0x0007640000300800 */
[----:B------:R-:W-:Y:S02]  /*5bb0*/  ISETP.GE.AND P0, PT, R34, UR8, PT ;  /* 0x0000000822007c0c */ /* 0x000fe4000bf06270 */
[----:B--2---:R-:W-:Y:S02]  /*5bc0*/  SHF.R.S32.HI R38, RZ, 0x1f, R227 ;  /* 0x0000001fff267819 */ /* 0x004fe400000114e3 */
[----:B------:R-:W-:Y:S01]  /*5bd0*/  ISETP.GE.OR P0, PT, R37, R35, P0 ;  /* 0x000000232500720c */ /* 0x000fe20000706670 */
[----:B0-----:R-:W-:-:S04]  /*5be0*/  IMAD.WIDE.U32 R24, R227, UR6, R32 ;  /* 0x00000006e3187c25 */ /* 0x001fc8000f8e0020 */
[----:B------:R-:W-:Y:S01]  /*5bf0*/  IMAD R26, R38, UR6, RZ ;  /* 0x00000006261a7c24 */ /* 0x000fe2000f8e02ff */
[----:B------:R-:W-:Y:S02]  /*5c00*/  SHF.R.S32.HI R36, RZ, 0x1f, R37 ;  /* 0x0000001fff247819 */ /* 0x000fe40000011425 */
[----:B------:R-:W-:Y:S01]  /*5c10*/  IADD3 R24, P1, R37, R24, RZ ;  /* 0x0000001825187210 */ /* 0x000fe20007f3e0ff */
[----:B------:R-:W-:-:S05]  /*5c20*/  IMAD R27, R227, UR7, R26 ;  /* 0x00000007e31b7c24 */ /* 0x000fca000f8e021a */
[----:B------:R-:W-:Y:S01]  /*5c30*/  IADD3.X R25, R36, R25, R27, P1, !PT ;  /* 0x0000001924197210 */ /* 0x000fe20000ffe41b */
[----:B---3--:R-:W-:Y:S06]  /*5c40*/  @P0 BRA `(.L_x_40) ;  /* 0x0000008c00cc0947 */ /* 0x008fec0003800000 */
[----:B------:R0:W-:Y:S01]  /*5c50*/  STL.64 [R1+0xb0], R4 ;  /* 0x0000b00401007387 */ /* 0x0001e20000100a00 */
[----:B------:R-:W2:Y:S01]  /*5c60*/  LDC.64 R28, c[0x0][0x5c8] ;  /* 0x00017200ff1c7b82 */ /* 0x000ea20000000a00 */
[----:B------:R-:W-:Y:S02]  /*5c70*/  ULDC.64 UR6, c[0x0][0x5c0] ;  /* 0x0001700000067ab9 */ /* 0x000fe40000000a00 */
[----:B0-----:R-:W3:Y:S04]  /*5c80*/  LDL.64 R4, [R1+0x98] ;  /* 0x0000980001047983 */ /* 0x001ee80000100a00 */
[----:B-----5:R0:W-:Y:S04]  /*5c90*/  STL [R1+0xa8], R2 ;  /* 0x0000a80201007387 */ /* 0x0201e80000100800 */
[----:B0-----:R-:W3:Y:S04]  /*5ca0*/  LDL.LU R2, [R1+0x8c] ;  /* 0x00008c0001027983 */ /* 0x001ee80000300800 */
[----:B------:R0:W-:Y:S04]  /*5cb0*/  STL [R1+0xa4], R0 ;  /* 0x0000a40001007387 */ /* 0x0001e80000100800 */
[----:B0-----:R-:W4:Y:S01]  /*5cc0*/  LDL R0, [R1+0x94] ;  /* 0x0000940001007983 */ /* 0x001f220000100800 */
[----:B---3--:R-:W-:-:S03]  /*5cd0*/  IMAD.WIDE R30, R2, 0x40, R4 ;  /* 0x00000040021e7825 */ /* 0x008fc600078e0204 */
[----:B------:R0:W5:Y:S04]  /*5ce0*/  LDL.LU.64 R4, [R1+0xb0] ;  /* 0x0000b00001047983 */ /* 0x0001680000300a00 */
[----:B------:R0:W5:Y:S01]  /*5cf0*/  LDL.LU R2, [R1+0xa8] ;  /* 0x0000a80001027983 */ /* 0x0001620000300800 */
[-C--:B--2---:R-:W-:Y:S02]  /*5d00*/  IMAD R26, R31, R28.reuse, RZ ;  /* 0x0000001c1f1a7224 */ /* 0x084fe400078e02ff */
[----:B------:R-:W-:-:S04]  /*5d10*/  IMAD.WIDE.U32 R24, R30, R28, R24 ;  /* 0x0000001c1e187225 */ /* 0x000fc800078e0018 */
[----:B------:R-:W-:Y:S01]  /*5d20*/  IMAD R27, R30, R29, R26 ;  /* 0x0000001d1e1b7224 */ /* 0x000fe200078e021a */
[----:B------:R-:W-:Y:S01]  /*5d30*/  LEA R26, P0, R28, R24, 0x3 ;  /* 0x000000181c1a7211 */ /* 0x000fe200078018ff */
[----:B----4-:R-:W-:Y:S01]  /*5d40*/  IMAD.IADD R39, R0, 0x1, -R34 ;  /* 0x0000000100277824 */ /* 0x010fe200078e0a22 */
[----:B------:R-:W-:Y:S01]  /*5d50*/  IADD3 R24, P1, R24, UR6, RZ ;  /* 0x0000000618187c10 */ /* 0x000fe2000ff3e0ff */
[----:B------:R0:W5:Y:S01]  /*5d60*/  LDL.LU R0, [R1+0xa4] ;  /* 0x0000a40001007983 */ /* 0x0001620000300800 */
[----:B------:R-:W-:Y:S01]  /*5d70*/  IMAD.IADD R27, R25, 0x1, R27 ;  /* 0x00000001191b7824 */ /* 0x000fe200078e021b */
[----:B------:R-:W-:-:S04]  /*5d80*/  IADD3 R26, P3, R26, UR6, RZ ;  /* 0x000000061a1a7c10 */ /* 0x000fc8000ff7e0ff */
[----:B------:R-:W-:Y:S01]  /*5d90*/  LEA.HI.X R29, R28, R27, R29, 0x3, P0 ;  /* 0x0000001b1c1d7211 */ /* 0x000fe200000f1c1d */
[----:B------:R-:W-:Y:S01]  /*5da0*/  IMAD R28, R40, -0x2, R35 ;  /* 0xfffffffe281c7824 */ /* 0x000fe200078e0223 */
[----:B------:R-:W-:Y:S01]  /*5db0*/  FSETP.NEU.AND P0, PT, RZ, UR26, PT ;  /* 0x0000001aff007c0b */ /* 0x000fe2000bf0d000 */
[----:B------:R-:W-:Y:S01]  /*5dc0*/  BSSY B0, `(.L_x_40) ;  /* 0x00008db000007945 */ /* 0x000fe20003800000 */
[----:B------:R-:W-:Y:S02]  /*5dd0*/  IADD3.X R25, R27, UR7, RZ, P1, !PT ;  /* 0x000000071b197c10 */ /* 0x000fe40008ffe4ff */
[----:B------:R-:W-:Y:S01]  /*5de0*/  IADD3.X R27, R29, UR7, RZ, P3, !PT ;  /* 0x000000071d1b7c10 */ /* 0x000fe20009ffe4ff */
[----:B------:R-:W-:-:S08]  /*5df0*/  IMAD.IADD R34, R28, 0x1, -R37 ;  /* 0x000000011c227824 */ /* 0x000fd000078e0a25 */
[----:B0-----:R-:W-:Y:S05]  /*5e00*/  @!P0 BRA `(.L_x_41) ;  /* 0x0000006800d88947 */ /* 0x001fea0003800000 */
[----:B------:R-:W-:Y:S01]  /*5e10*/  ULDC.64 UR6, c[0x0][0x5b8] ;  /* 0x00016e0000067ab9 */ /* 0x000fe20000000a00 */
[----:B------:R-:W-:Y:S01]  /*5e20*/  ULDC.64 UR8, c[0x0][0x5a8] ;  /* 0x00016a0000087ab9 */ /* 0x000fe20000000a00 */
[----:B------:R-:W-:Y:S01]  /*5e30*/  IMAD.WIDE.U32 R32, R227, UR6, R32 ;  /* 0x00000006e3207c25 */ /* 0x000fe2000f8e0020 */
[----:B------:R-:W-:Y:S03]  /*5e40*/  BSSY B1, `(.L_x_42) ;  /* 0x0000010000017945 */ /* 0x000fe60003800000 */
[----:B------:R-:W-:Y:S01]  /*5e50*/  IMAD R28, R38, UR6, RZ ;  /* 0x00000006261c7c24 */ /* 0x000fe2000f8e02ff */
[----:B------:R-:W-:-:S03]  /*5e60*/  IADD3 R32, P0, R37, R32, RZ ;  /* 0x0000002025207210 */ /* 0x000fc60007f1e0ff */
[----:B------:R-:W-:Y:S01]  /*5e70*/  IMAD R29, R227, UR7, R28 ;  /* 0x00000007e31d7c24 */ /* 0x000fe2000f8e021c */
[----:B------:R-:W-:Y:S02]  /*5e80*/  ULDC.64 UR6, c[0x0][0x5b0] ;  /* 0x00016c0000067ab9 */ /* 0x000fe40000000a00 */
[----:B------:R-:W-:Y:S02]  /*5e90*/  IMAD R35, R31, UR6, RZ ;  /* 0x000000061f237c24 */ /* 0x000fe4000f8e02ff */
[----:B------:R-:W-:Y:S02]  /*5ea0*/  IADD3.X R33, R36, R33, R29, P0, !PT ;  /* 0x0000002124217210 */ /* 0x000fe400007fe41d */
[----:B------:R-:W-:Y:S01]  /*5eb0*/  ISETP.GE.AND P0, PT, R39, 0x1, PT ;  /* 0x000000012700780c */ /* 0x000fe20003f06270 */
[C---:B------:R-:W-:Y:S02]  /*5ec0*/  IMAD R35, R30.reuse, UR7, R35 ;  /* 0x000000071e237c24 */ /* 0x040fe4000f8e0223 */
[----:B------:R-:W-:Y:S01]  /*5ed0*/  IMAD.WIDE.U32 R28, R30, UR6, R32 ;  /* 0x000000061e1c7c25 */ /* 0x000fe2000f8e0020 */
[----:B------:R-:W-:-:S02]  /*5ee0*/  ISETP.LT.OR P4, PT, R34, 0x1, !P0 ;  /* 0x000000012200780c */ /* 0x000fc40004781670 */
[----:B------:R-:W-:-:S04]  /*5ef0*/  IADD3 R28, P1, R28, UR8, RZ ;  /* 0x000000081c1c7c10 */ /* 0x000fc8000ff3e0ff */
[--C-:B------:R-:W-:Y:S02]  /*5f00*/  IADD3.X R29, R29, UR9, R35.reuse, P1, !PT ;  /* 0x000000091d1d7c10 */ /* 0x100fe40008ffe423 */
[----:B------:R-:W-:-:S05]  /*5f10*/  PRMT R35, RZ, 0x7610, R35 ;  /* 0x00007610ff237816 */ /* 0x000fca0000000023 */
[----:B------:R-:W-:Y:S05]  /*5f20*/  @P4 BRA `(.L_x_43) ;  /* 0x0000000000044947 */ /* 0x000fea0003800000 */
[----:B------:R0:W5:Y:S02]  /*5f30*/  LDG.E.U8 R35, desc[UR22][R28.64] ;  /* 0x000000161c237981 */ /* 0x000164000c1e1100 */
.L_x_43:
[----:B------:R-:W-:Y:S05]  /*5f40*/  BSYNC B1 ;  /* 0x0000000000017941 */ /* 0x000fea0003800000 */
.L_x_42:
[----:B-----5:R-:W-:Y:S01]  /*5f50*/  LOP3.LUT R35, R35, 0xff, RZ, 0xc0, !PT ;  /* 0x000000ff23237812 */ /* 0x020fe200078ec0ff */
[----:B------:R-:W-:Y:S01]  /*5f60*/  BSSY B1, `(.L_x_44) ;  /* 0x000000b000017945 */ /* 0x000fe20003800000 */
[----:B------:R-:W-:Y:S02]  /*5f70*/  ISETP.LT.OR P3, PT, R34, 0x2, !P0 ;  /* 0x000000022200780c */ /* 0x000fe40004761670 */
[----:B------:R-:W-:-:S05]  /*5f80*/  F2FP.F16.E4M3.UNPACK_B R35, R35 ;  /* 0x00000023ff23723e */ /* 0x000fca00020006ff */
[----:B------:R-:W-:-:S05]  /*5f90*/  HADD2.F32 R35, -RZ, R35.H0_H0 ;  /* 0x20000023ff237230 */ /* 0x000fca0000004100 */
[----:B------:R-:W-:-:S04]  /*5fa0*/  FMUL R35, R35, UR26 ;  /* 0x0000001a23237c20 */ /* 0x000fc80008400000 */
[----:B------:R-:W-:-:S05]  /*5fb0*/  FFMA R35, R226, UR25, R35 ;  /* 0x00000019e2237c23 */ /* 0x000fca0008000023 */
[----:B------:R-:W-:Y:S02]  /*5fc0*/  F2FP.SATFINITE.E4M3.F32.PACK_AB_MERGE_C R37, RZ, R35, RZ ;  /* 0x00000023ff25723e */ /* 0x000fe400048070ff */
[----:B------:R-:W-:-:S03]  /*5fd0*/  PRMT R35, RZ, 0x7610, R35 ;  /* 0x00007610ff237816 */ /* 0x000fc60000000023 */
[----:B------:R2:W-:Y:S01]  /*5fe0*/  @!P4 STG.E.U8 desc[UR22][R24.64], R37 ;  /* 0x000000251800c986 */ /* 0x0005e2000c101116 */
[----:B------:R-:W-:Y:S05]  /*5ff0*/  @P3 BRA `(.L_x_45) ;  /* 0x0000000000043947 */ /* 0x000fea0003800000 */
[----:B------:R3:W5:Y:S02]  /*6000*/  LDG.E.U8 R35, desc[UR22][R28.64+0x1] ;  /* 0x000001161c237981 */ /* 0x000764000c1e1100 */
.L_x_45:
[----:B------:R-:W-:Y:S05]  /*6010*/  BSYNC B1 ;  /* 0x0000000000017941 */ /* 0x000fea0003800000 */
.L_x_44:
[----:B-----5:R-:W-:Y:S01]  /*6020*/  LOP3.LUT R35, R35, 0xff, RZ, 0xc0, !PT ;  /* 0x000000ff23237812 */ /* 0x020fe200078ec0ff */
[----:B------:R-:W-:Y:S01]  /*6030*/  BSSY B1, `(.L_x_46) ;  /* 0x0000013000017945 */ /* 0x000fe20003800000 */
[----:B--2---:R-:W-:Y:S02]  /*6040*/  IADD3 R37, P1, R30, 0x8, RZ ;  /* 0x000000081e257810 */ /* 0x004fe40007f3e0ff */
[----:B------:R-:W-:-:S03]  /*6050*/  F2FP.F16.E4M3.UNPACK_B R35, R35 ;  /* 0x00000023ff23723e */ /* 0x000fc600020006ff */
[----:B------:R-:W-:Y:S01]  /*6060*/  IMAD.X R31, RZ, RZ, R31, P1 ;  /* 0x000000ffff1f7224 */ /* 0x000fe200008e061f */
[----:B------:R-:W-:Y:S01]  /*6070*/  ISETP.GE.AND P1, PT, R39, 0x9, PT ;  /* 0x000000092700780c */ /* 0x000fe20003f26270 */
[----:B------:R-:W-:Y:S02]  /*6080*/  HADD2.F32 R35, -RZ, R35.H0_H0 ;  /* 0x20000023ff237230 */ /* 0x000fe40000004100 */
[----:B------:R-:W-:Y:S01]  /*6090*/  IMAD R36, R31, UR6, RZ ;  /* 0x000000061f247c24 */ /* 0x000fe2000f8e02ff */
[----:B------:R-:W-:Y:S01]  /*60a0*/  ISETP.LT.OR P5, PT, R34, 0x1, !P1 ;  /* 0x000000012200780c */ /* 0x000fe20004fa1670 */
[----:B------:R-:W-:-:S04]  /*60b0*/  IMAD.WIDE.U32 R32, R37, UR6, R32 ;  /* 0x0000000625207c25 */ /* 0x000fc8000f8e0020 */
[----:B------:R-:W-:Y:S01]  /*60c0*/  FMUL R30, R35, UR26 ;  /* 0x0000001a231e7c20 */ /* 0x000fe20008400000 */
[----:B------:R-:W-:-:S03]  /*60d0*/  IMAD R37, R37, UR7, R36 ;  /* 0x0000000725257c24 */ /* 0x000fc6000f8e0224 */
[----:B------:R-:W-:Y:S01]  /*60e0*/  FFMA R225, R225, UR25, R30 ;  /* 0x00000019e1e17c23 */ /* 0x000fe2000800001e */
[----:B------:R-:W-:Y:S02]  /*60f0*/  IADD3 R30, P4, R32, UR8, RZ ;  /* 0x00000008201e7c10 */ /* 0x000fe4000ff9e0ff */
[----:B------:R-:W-:Y:S02]  /*6100*/  PRMT R32, RZ, 0x7610, R32 ;  /* 0x00007610ff207816 */ /* 0x000fe40000000020 */
[----:B------:R-:W-:Y:S02]  /*6110*/  F2FP.SATFINITE.E4M3.F32.PACK_AB_MERGE_C R225, RZ, R225, RZ ;  /* 0x000000e1ffe1723e */ /* 0x000fe400048070ff */
[----:B------:R-:W-:-:S03]  /*6120*/  IADD3.X R31, R33, UR9, R37, P4, !PT ;  /* 0x00000009211f7c10 */ /* 0x000fc6000a7fe425 */
[----:B------:R2:W-:Y:S01]  /*6130*/  @!P3 STG.E.U8 desc[UR22][R24.64+0x1], R225 ;  /* 0x000001e11800b986 */ /* 0x0005e2000c101116 */
[----:B------:R-:W-:Y:S05]  /*6140*/  @P5 BRA `(.L_x_47) ;  /* 0x0000000000045947 */ /* 0x000fea0003800000 */
[----:B------:R4:W5:Y:S02]  /*6150*/  LDG.E.U8 R32, desc[UR22][R30.64] ;  /* 0x000000161e207981 */ /* 0x000964000c1e1100 */
.L_x_47:
[----:B------:R-:W-:Y:S05]  /*6160*/  BSYNC B1 ;  /* 0x0000000000017941 */ /* 0x000fea0003800000 */
.L_x_46:
[----:B-----5:R-:W-:Y:S01]  /*6170*/  LOP3.LUT R32, R32, 0xff, RZ, 0xc0, !PT ;  /* 0x000000ff20207812 */ /* 0x020fe200078ec0ff */
[----:B------:R-:W-:Y:S01]  /*6180*/  BSSY B1, `(.L_x_48) ;  /* 0x000000b000017945 */ /* 0x000fe20003800000 */
[----:B------:R-:W-:Y:S02]  /*6190*/  ISETP.LT.OR P3, PT, R34, 0x2, !P1 ;  /* 0x000000022200780c */ /* 0x000fe40004f61670 */
[----:B------:R-:W-:-:S05]  /*61a0*/  F2FP.F16.E4M3.UNPACK_B R32, R32 ;  /* 0x00000020ff20723e */ /* 0x000fca00020006ff */
[----:B------:R-:W-:-:S05]  /*61b0*/  HADD2.F32 R32, -RZ, R32.H0_H0 ;  /* 0x20000020ff207230 */ /* 0x000fca0000004100 */
[----:B------:R-:W-:Y:S01]  /*61c0*/  FMUL R33, R32, UR26 ;  /* 0x0000001a20217c20 */ /* 0x000fe20008400000 */
[----:B------:R-:W-:-:S03]  /*61d0*/  PRMT R32, RZ, 0x7610, R32 ;  /* 0x00007610ff207816 */ /* 0x000fc60000000020 */
[----:B------:R-:W-:-:S05]  /*61e0*/  FFMA R33, R224, UR25, R33 ;  /* 0x00000019e0217c23 */ /* 0x000fca0008000021 */
[----:B------:R-:W-:-:S05]  /*61f0*/  F2FP.SATFINITE.E4M3.F32.PACK_AB_MERGE_C R33, RZ, R33, RZ ;  /* 0x00000021ff21723e */ /* 0x000fca00048070ff */
[----:B------:R0:W-:Y:S01]  /*6200*/  @!P5 STG.E.U8 desc[UR22][R26.64], R33 ;  /* 0x000000211a00d986 */ /* 0x0001e2000c101116 */
[----:B------:R-:W-:Y:S05]  /*6210*/  @P3 BRA `(.L_x_49) ;  /* 0x0000000000043947 */ /* 0x000fea0003800000 */
[----:B------:R0:W5:Y:S02]  /*6220*/  LDG.E.U8 R32, desc[UR22][R30.64+0x1] ;  /* 0x000001161e207981 */ /* 0x000164000c1e1100 */
.L_x_49:
[----:B------:R-:W-:Y:S05]  /*6230*/  BSYNC B1 ;  /* 0x0000000000017941 */ /* 0x000fea0003800000 */
.L_x_48:
[----:B-----5:R-:W-:Y:S01]  /*6240*/  LOP3.LUT R32, R32, 0xff, RZ, 0xc0, !PT ;  /* 0x000000ff20207812 */ /* 0x020fe200078ec0ff */
[----:B------:R-:W-:Y:S01]  /*6250*/  BSSY B1, `(.L_x_50) ;  /* 0x000000b000017945 */ /* 0x000fe20003800000 */
[----:B------:R-:W-:Y:S02]  /*6260*/  ISETP.LT.OR P4, PT, R34, 0x9, !P0 ;  /* 0x000000092200780c */ /* 0x000fe40004781670 */
[----:B------:R-:W-:-:S05]  /*6270*/  F2FP.F16.E4M3.UNPACK_B R32, R32 ;  /* 0x00000020ff20723e */ /* 0x000fca00020006ff */
[----:B------:R-:W-:-:S05]  /*6280*/  HADD2.F32 R32, -RZ, R32.H0_H0 ;  /* 0x20000020ff207230 */ /* 0x000fca0000004100 */
[----:B------:R-:W-:-:S04]  /*6290*/  FMUL R32, R32, UR26 ;  /* 0x0000001a20207c20 */ /* 0x000fc80008400000 */
[----:B------:R-:W-:-:S05]  /*62a0*/  FFMA R32, R223, UR25, R32 ;  /* 0x00000019df207c23 */ /* 0x000fca0008000020 */
[----:B0-----:R-:W-:Y:S02]  /*62b0*/  F2FP.SATFINITE.E4M3.F32.PACK_AB_MERGE_C R33, RZ, R32, RZ ;  /* 0x00000020ff21723e */ /* 0x001fe400048070ff */
[----:B------:R-:W-:-:S03]  /*62c0*/  PRMT R32, RZ, 0x7610, R32 ;  /* 0x00007610ff207816 */ /* 0x000fc60000000020 */
[----:B------:R0:W-:Y:S01]  /*62d0*/  @!P3 STG.E.U8 desc[UR22][R26.64+0x1], R33 ;  /* 0x000001211a00b986 */ /* 0x0001e2000c101116 */
[----:B------:R-:W-:Y:S05]  /*62e0*/  @P4 BRA `(.L_x_51) ;  /* 0x0000000000044947 */ /* 0x000fea0003800000 */
[----:B------:R0:W5:Y:S02]  /*62f0*/  LDG.E.U8 R32, desc[UR22][R28.64+0x8] ;  /* 0x000008161c207981 */ /* 0x000164000c1e1100 */
.L_x_51:
[----:B------:R-:W-:Y:S05]  /*6300*/  BSYNC B1 ;  /* 0x0000000000017941 */ /* 0x000fea0003800000 */
.L_x_50:
[----:B-----5:R-:W-:Y:S01]  /*6310*/  LOP3.LUT R32, R32, 0xff, RZ, 0xc0, !PT ;  /* 0x000000ff20207812 */ /* 0x020fe200078ec0ff */
[----:B------:R-:W-:Y:S01]  /*6320*/  BSSY B1, `(.L_x_52) ;  /* 0x000000b000017945 */ /* 0x000fe20003800000 */
[----:B------:R-:W-:Y:S02]  /*6330*/  ISETP.LT.OR P3, PT, R34, 0xa, !P0 ;  /* 0x0000000a2200780c */ /* 0x000fe40004761670 */
[----:B------:R-:W-:-:S05]  /*6340*/  F2FP.F16.E4M3.UNPACK_B R32, R32 ;  /* 0x00000020ff20723e */ /* 0x000fca00020006ff */
[----:B------:R-:W-:-:S05]  /*6350*/  HADD2.F32 R32, -RZ, R32.H0_H0 ;  /* 0x20000020ff207230 */ /* 0x000fca0000004100 */
[----:B0-----:R-:W-:Y:S01]  /*6360*/  FMUL R33, R32, UR26 ;  /* 0x0000001a20217c20 */ /* 0x001fe20008400000 */
[----:B------:R-:W-:-:S03]  /*6370*/  PRMT R32, RZ, 0x7610, R32 ;  /* 0x00007610ff207816 */ /* 0x000fc60000000020 */
[----:B------:R-:W-:-:S05]  /*6380*/  FFMA R33, R222, UR25, R33 ;  /* 0x00000019de217c23 */ /* 0x000fca0008000021 */
[----:B------:R-:W-:-:S05]  /*6390*/  F2FP.SATFINITE.E4M3.F32.PACK_AB_MERGE_C R33, RZ, R33, RZ ;  /* 0x00000021ff21723e */ /* 0x000fca00048070ff */
[----:B------:R0:W-:Y:S01]  /*63a0*/  @!P4 STG.E.U8 desc[UR22][R24.64+0x8], R33 ;  /* 0x000008211800c986 */ /* 0x0001e2000c101116 */
[----:B------:R-:W-:Y:S05]  /*63b0*/  @P3 BRA `(.L_x_53) ;  /* 0x0000000000043947 */ /* 0x000fea0003800000 */
[----:B------:R0:W5:Y:S02]  /*63c0*/  LDG.E.U8 R32, desc[UR22][R28.64+0x9] ;  /* 0x000009161c207981 */ /* 0x000164000c1e1100 */
.L_x_53:
[----:B------:R-:W-:Y:S05]  /*63d0*/  BSYNC B1 ;  /* 0x0000000000017941 */ /* 0x000fea0003800000 */
.L_x_52:
        /* <DEDUP_REMOVED lines=12> */
.L_x_55:
[----:B------:R-:W-:Y:S05]  /*64a0*/  BSYNC B1 ;  /* 0x0000000000017941 */ /* 0x000fea0003800000 */
.L_x_54:
        /* <DEDUP_REMOVED lines=12> */
.L_x_57:
[----:B------:R-:W-:Y:S05]  /*6570*/  BSYNC B1 ;  /* 0x0000000000017941 */ /* 0x000fea0003800000 */
.L_x_56:
        /* <DEDUP_REMOVED lines=12> */
.L_x_59:
[----:B------:R-:W-:Y:S05]  /*6640*/  BSYNC B1 ;  /* 0x0000000000017941 */ /* 0x000fea0003800000 */
.L_x_58:
        /* <DEDUP_REMOVED lines=12> */
.L_x_61:
[----:B------:R-:W-:Y:S05]  /*6710*/  BSYNC B1 ;  /* 0x0000000000017941 */ /* 0x000fea0003800000 */
.L_x_60:
        /* <DEDUP_REMOVED lines=12> */
.L_x_63:
[----:B------:R-:W-:Y:S05]  /*67e0*/  BSYNC B1 ;  /* 0x0000000000017941 */ /* 0x000fea0003800000 */
.L_x_62:
        /* <DEDUP_REMOVED lines=12> */
.L_x_65:
[----:B------:R-:W-:Y:S05]  /*68b0*/  BSYNC B1 ;  /* 0x0000000000017941 */ /* 0x000fea0003800000 */
.L_x_64:
        /* <DEDUP_REMOVED lines=12> */
.L_x_67:
[----:B------:R-:W-:Y:S05]  /*6980*/  BSYNC B1 ;  /* 0x0000000000017941 */ /* 0x000fea0003800000 */
.L_x_66:
        /* <DEDUP_REMOVED lines=12> */
.L_x_69:
[----:B------:R-:W-:Y:S05]  /*6a50*/  BSYNC B1 ;  /* 0x0000000000017941 */ /* 0x000fea0003800000 */
.L_x_68:
        /* <DEDUP_REMOVED lines=12> */
.L_x_71:
[----:B------:R-:W-:Y:S05]  /*6b20*/  BSYNC B1 ;  /* 0x0000000000017941 */ /* 0x000fea0003800000 */
.L_x_70:
        /* <DEDUP_REMOVED lines=12> */
.L_x_73:
[----:B------:R-:W-:Y:S05]  /*6bf0*/  BSYNC B1 ;  /* 0x0000000000017941 */ /* 0x000fea0003800000 */
.L_x_72:
        /* <DEDUP_REMOVED lines=12> */
.L_x_75:
[----:B------:R-:W-:Y:S05]  /*6cc0*/  BSYNC B1 ;  /* 0x0000000000017941 */ /* 0x000fea0003800000 */
.L_x_74:
        /* <DEDUP_REMOVED lines=12> */
.L_x_77:
[----:B------:R-:W-:Y:S05]  /*6d90*/  BSYNC B1 ;  /* 0x0000000000017941 */ /* 0x000fea0003800000 */
.L_x_76:
        /* <DEDUP_REMOVED lines=12> */
.L_x_79:
[----:B------:R-:W-:Y:S05]  /*6e60*/  BSYNC B1 ;  /* 0x0000000000017941 */ /* 0x000fea0003800000 */
.L_x_78:
        /* <DEDUP_REMOVED lines=12> */
.L_x_81:
[----:B------:R-:W-:Y:S05]  /*6f30*/  BSYNC B1 ;  /* 0x0000000000017941 */ /* 0x000fea0003800000 */
.L_x_80:
        /* <DEDUP_REMOVED lines=12> */
.L_x_83:
[----:B------:R-:W-:Y:S05]  /*7000*/  BSYNC B1 ;  /* 0x0000000000017941 */ /* 0x000fea0003800000 */
.L_x_82:
        /* <DEDUP_REMOVED lines=12> */
.L_x_85:
[----:B------:R-:W-:Y:S05]  /*70d0*/  BSYNC B1 ;  /* 0x0000000000017941 */ /* 0x000fea0003800000 */
.L_x_84:
        /* <DEDUP_REMOVED lines=12> */
.L_x_87:
[----:B------:R-:W-:Y:S05]  /*71a0*/  BSYNC B1 ;  /* 0x0000000000017941 */ /* 0x000fea0003800000 */
.L_x_86:
        /* <DEDUP_REMOVED lines=12> */
.L_x_89:
[----:B------:R-:W-:Y:S05]  /*7270*/  BSYNC B1 ;  /* 0x0000000000017941 */ /* 0x000fea0003800000 */
.L_x_88:
        /* <DEDUP_REMOVED lines=12> */
.L_x_91:
[----:B------:R-:W-:Y:S05]  /*7340*/  BSYNC B1 ;  /* 0x0000000000017941 */ /* 0x000fea0003800000 */
.L_x_90:
        /* <DEDUP_REMOVED lines=12> */
.L_x_93:
[----:B------:R-:W-:Y:S05]  /*7410*/  BSYNC B1 ;  /* 0x0000000000017941 */ /* 0x000fea0003800000 */
.L_x_92:
        /* <DEDUP_REMOVED lines=12> */
.L_x_95:
[----:B------:R-:W-:Y:S05]  /*74e0*/  BSYNC B1 ;  /* 0x0000000000017941 */ /* 0x000fea0003800000 */
.L_x_94:
        /* <DEDUP_REMOVED lines=12> */
.L_x_97:
[----:B------:R-:W-:Y:S05]  /*75b0*/  BSYNC B1 ;  /* 0x0000000000017941 */ /* 0x000fea0003800000 */
.L_x_96:
        /* <DEDUP_REMOVED lines=12> */
.L_x_99:
[----:B------:R-:W-:Y:S05]  /*7680*/  BSYNC B1 ;  /* 0x0000000000017941 */ /* 0x000fea0003800000 */
.L_x_98:
        /* <DEDUP_REMOVED lines=12> */
.L_x_101:
[----:B------:R-:W-:Y:S05]  /*7750*/  BSYNC B1 ;  /* 0x0000000000017941 */ /* 0x000fea0003800000 */
.L_x_100:
        /* <DEDUP_REMOVED lines=12> */
.L_x_103:
[----:B------:R-:W-:Y:S05]  /*7820*/  BSYNC B1 ;  /* 0x0000000000017941 */ /* 0x000fea0003800000 */
.L_x_102:
        /* <DEDUP_REMOVED lines=12> */
.L_x_105:
[----:B------:R-:W-:Y:S05]  /*78f0*/  BSYNC B1 ;  /* 0x0000000000017941 */ /* 0x000fea0003800000 */
.L_x_104:
        /* <DEDUP_REMOVED lines=12> */
.L_x_107:
[----:B------:R-:W-:Y:S05]  /*79c0*/  BSYNC B1 ;  /* 0x0000000000017941 */ /* 0x000fea0003800000 */
.L_x_106:
        /* <DEDUP_REMOVED lines=12> */
.L_x_109:
[----:B------:R-:W-:Y:S05]  /*7a90*/  BSYNC B1 ;  /* 0x0000000000017941 */ /* 0x000fea0003800000 */
.L_x_108:
        /* <DEDUP_REMOVED lines=12> */
.L_x_111:
[----:B------:R-:W-:Y:S05]  /*7b60*/  BSYNC B1 ;  /* 0x0000000000017941 */ /* 0x000fea0003800000 */
.L_x_110:
        /* <DEDUP_REMOVED lines=12> */
.L_x_113:
[----:B------:R-:W-:Y:S05]  /*7c30*/  BSYNC B1 ;  /* 0x0000000000017941 */ /* 0x000fea0003800000 */
.L_x_112:
        /* <DEDUP_REMOVED lines=12> */
.L_x_115:
[----:B------:R-:W-:Y:S05]  /*7d00*/  BSYNC B1 ;  /* 0x0000000000017941 */ /* 0x000fea0003800000 */
.L_x_114:
        /* <DEDUP_REMOVED lines=12> */
.L_x_117:
[----:B------:R-:W-:Y:S05]  /*7dd0*/  BSYNC B1 ;  /* 0x0000000000017941 */ /* 0x000fea0003800000 */
.L_x_116:
        /* <DEDUP_REMOVED lines=12> */
.L_x_119:
[----:B------:R-:W-:Y:S05]  /*7ea0*/  BSYNC B1 ;  /* 0x0000000000017941 */ /* 0x000fea0003800000 */
.L_x_118:
        /* <DEDUP_REMOVED lines=12> */
.L_x_121:
[----:B------:R-:W-:Y:S05]  /*7f70*/  BSYNC B1 ;  /* 0x0000000000017941 */ /* 0x000fea0003800000 */
.L_x_120:
        /* <DEDUP_REMOVED lines=12> */
.L_x_123:
[----:B------:R-:W-:Y:S05]  /*8040*/  BSYNC B1 ;  /* 0x0000000000017941 */ /* 0x000fea0003800000 */
.L_x_122:
        /* <DEDUP_REMOVED lines=12> */
.L_x_125:
[----:B------:R-:W-:Y:S05]  /*8110*/  BSYNC B1 ;  /* 0x0000000000017941 */ /* 0x000fea0003800000 */
.L_x_124:
        /* <DEDUP_REMOVED lines=12> */
.L_x_127:
[----:B------:R-:W-:Y:S05]  /*81e0*/  BSYNC B1 ;  /* 0x0000000000017941 */ /* 0x000fea0003800000 */
.L_x_126:
        /* <DEDUP_REMOVED lines=12> */
.L_x_129:
[----:B------:R-:W-:Y:S05]  /*82b0*/  BSYNC B1 ;  /* 0x0000000000017941 */ /* 0x000fea0003800000 */
.L_x_128:
        /* <DEDUP_REMOVED lines=12> */
.L_x_131:
[----:B------:R-:W-:Y:S05]  /*8380*/  BSYNC B1 ;  /* 0x0000000000017941 */ /* 0x000fea0003800000 */
.L_x_130:
        /* <DEDUP_REMOVED lines=12> */
.L_x_133:
[----:B------:R-:W-:Y:S05]  /*8450*/  BSYNC B1 ;  /* 0x0000000000017941 */ /* 0x000fea0003800000 */
.L_x_132:
        /* <DEDUP_REMOVED lines=12> */
.L_x_135:
[----:B------:R-:W-:Y:S05]  /*8520*/  BSYNC B1 ;  /* 0x0000000000017941 */ /* 0x000fea0003800000 */
.L_x_134:
        /* <DEDUP_REMOVED lines=12> */
.L_x_137:
[----:B------:R-:W-:Y:S05]  /*85f0*/  BSYNC B1 ;  /* 0x0000000000017941 */ /* 0x000fea0003800000 */
.L_x_136:
        /* <DEDUP_REMOVED lines=12> */
.L_x_139:
[----:B------:R-:W-:Y:S05]  /*86c0*/  BSYNC B1 ;  /* 0x0000000000017941 */ /* 0x000fea0003800000 */
.L_x_138:
        /* <DEDUP_REMOVED lines=12> */
.L_x_141:
[----:B------:R-:W-:Y:S05]  /*8790*/  BSYNC B1 ;  /* 0x0000000000017941 */ /* 0x000fea0003800000 */
.L_x_140:
        /* <DEDUP_REMOVED lines=12> */
.L_x_143:
[----:B------:R-:W-:Y:S05]  /*8860*/  BSYNC B1 ;  /* 0x0000000000017941 */ /* 0x000fea0003800000 */
.L_x_142:
        /* <DEDUP_REMOVED lines=12> */
.L_x_145:
[----:B------:R-:W-:Y:S05]  /*8930*/  BSYNC B1 ;  /* 0x0000000000017941 */ /* 0x000fea0003800000 */
.L_x_144:
        /* <DEDUP_REMOVED lines=12> */
.L_x_147:
[----:B------:R-:W-:Y:S05]  /*8a00*/  BSYNC B1 ;  /* 0x0000000000017941 */ /* 0x000fea0003800000 */
.L_x_146:
        /* <DEDUP_REMOVED lines=12> */
.L_x_149:
[----:B------:R-:W-:Y:S05]  /*8ad0*/  BSYNC B1 ;  /* 0x0000000000017941 */ /* 0x000fea0003800000 */
.L_x_148:
        /* <DEDUP_REMOVED lines=12> */
.L_x_151:
[----:B------:R-:W-:Y:S05]  /*8ba0*/  BSYNC B1 ;  /* 0x0000000000017941 */ /* 0x000fea0003800000 */
.L_x_150:
        /* <DEDUP_REMOVED lines=12> */
.L_x_153:
[----:B------:R-:W-:Y:S05]  /*8c70*/  BSYNC B1 ;  /* 0x0000000000017941 */ /* 0x000fea0003800000 */
.L_x_152:
        /* <DEDUP_REMOVED lines=12> */
.L_x_155:
[----:B------:R-:W-:Y:S05]  /*8d40*/  BSYNC B1 ;  /* 0x0000000000017941 */ /* 0x000fea0003800000 */
.L_x_154:
        /* <DEDUP_REMOVED lines=12> */
.L_x_157:
[----:B------:R-:W-:Y:S05]  /*8e10*/  BSYNC B1 ;  /* 0x0000000000017941 */ /* 0x000fea0003800000 */
.L_x_156:
        /* <DEDUP_REMOVED lines=12> */
.L_x_159:
[----:B------:R-:W-:Y:S05]  /*8ee0*/  BSYNC B1 ;  /* 0x0000000000017941 */ /* 0x000fea0003800000 */
.L_x_158:
        /* <DEDUP_REMOVED lines=12> */
.L_x_161:
[----:B------:R-:W-:Y:S05]  /*8fb0*/  BSYNC B1 ;  /* 0x0000000000017941 */ /* 0x000fea0003800000 */
.L_x_160:
        /* <DEDUP_REMOVED lines=12> */
.L_x_163:
[----:B------:R-:W-:Y:S05]  /*9080*/  BSYNC B1 ;  /* 0x0000000000017941 */ /* 0x000fea0003800000 */
.L_x_162:
        /* <DEDUP_REMOVED lines=12> */
.L_x_165:
[----:B------:R-:W-:Y:S05]  /*9150*/  BSYNC B1 ;  /* 0x0000000000017941 */ /* 0x000fea0003800000 */
.L_x_164:
        /* <DEDUP_REMOVED lines=12> */
.L_x_167:
[----:B------:R-:W-:Y:S05]  /*9220*/  BSYNC B1 ;  /* 0x0000000000017941 */ /* 0x000fea0003800000 */
.L_x_166:
        /* <DEDUP_REMOVED lines=12> */
.L_x_169:
[----:B------:R-:W-:Y:S05]  /*92f0*/  BSYNC B1 ;  /* 0x0000000000017941 */ /* 0x000fea0003800000 */
.L_x_168:
        /* <DEDUP_REMOVED lines=12> */
.L_x_171:
[----:B------:R-:W-:Y:S05]  /*93c0*/  BSYNC B1 ;  /* 0x0000000000017941 */ /* 0x000fea0003800000 */
.L_x_170:
        /* <DEDUP_REMOVED lines=12> */
.L_x_173:
[----:B------:R-:W-:Y:S05]  /*9490*/  BSYNC B1 ;  /* 0x0000000000017941 */ /* 0x000fea0003800000 */
.L_x_172:
        /* <DEDUP_REMOVED lines=12> */
.L_x_175:
[----:B------:R-:W-:Y:S05]  /*9560*/  BSYNC B1 ;  /* 0x0000000000017941 */ /* 0x000fea0003800000 */
.L_x_174:
        /* <DEDUP_REMOVED lines=12> */
.L_x_177:
[----:B------:R-:W-:Y:S05]  /*9630*/  BSYNC B1 ;  /* 0x0000000000017941 */ /* 0x000fea0003800000 */
.L_x_176:
        /* <DEDUP_REMOVED lines=12> */
.L_x_179:
[----:B------:R-:W-:Y:S05]  /*9700*/  BSYNC B1 ;  /* 0x0000000000017941 */ /* 0x000fea0003800000 */
.L_x_178:
        /* <DEDUP_REMOVED lines=12> */
.L_x_181:
[----:B------:R-:W-:Y:S05]  /*97d0*/  BSYNC B1 ;  /* 0x0000000000017941 */ /* 0x000fea0003800000 */
.L_x_180:
        /* <DEDUP_REMOVED lines=12> */
.L_x_183:
[----:B------:R-:W-:Y:S05]  /*98a0*/  BSYNC B1 ;  /* 0x0000000000017941 */ /* 0x000fea0003800000 */
.L_x_182:
        /* <DEDUP_REMOVED lines=12> */
.L_x_185:
[----:B------:R-:W-:Y:S05]  /*9970*/  BSYNC B1 ;  /* 0x0000000000017941 */ /* 0x000fea0003800000 */
.L_x_184:
        /* <DEDUP_REMOVED lines=12> */
.L_x_187:
[----:B------:R-:W-:Y:S05]  /*9a40*/  BSYNC B1 ;  /* 0x0000000000017941 */ /* 0x000fea0003800000 */
.L_x_186:
        /* <DEDUP_REMOVED lines=12> */
.L_x_189:
[----:B------:R-:W-:Y:S05]  /*9b10*/  BSYNC B1 ;  /* 0x0000000000017941 */ /* 0x000fea0003800000 */
.L_x_188:
        /* <DEDUP_REMOVED lines=12> */
.L_x_191:
[----:B------:R-:W-:Y:S05]  /*9be0*/  BSYNC B1 ;  /* 0x0000000000017941 */ /* 0x000fea0003800000 */
.L_x_190:
        /* <DEDUP_REMOVED lines=12> */
.L_x_193:
[----:B------:R-:W-:Y:S05]  /*9cb0*/  BSYNC B1 ;  /* 0x0000000000017941 */ /* 0x000fea0003800000 */
.L_x_192:
[----:B-----5:R-:W-:Y:S01]  /*9cc0*/  LOP3.LUT R32, R32, 0xff, RZ, 0xc0, !PT ;  /* 0x000000ff20207812 */ /* 0x020fe200078ec0ff */
[----:B------:R-:W-:Y:S01]  /*9cd0*/  BSSY B1, `(.L_x_194) ;  /* 0x000000b000017945 */ /* 0x000fe20003800000 */
[----:B------:R-:W-:Y:S02]  /*9ce0*/  ISETP.LT.OR P4, PT, R34, 0x99, !P0 ;  /* 0x000000992200780c */ /* 0x000fe40004781670 */
[----:B------:R-:W-:-:S05]  /*9cf0*/  F2FP.F16.E4M3.UNPACK_B R32, R32 ;  /* 0x00000020ff20723e */ /* 0x000fca00020006ff */
[----:B------:R-:W-:-:S05]  /*9d00*/  HADD2.F32 R32, -RZ, R32.H0_H0 ;  /* 0x20000020ff207230 */ /* 0x000fca0000004100 */
[----:B------:R-:W-:-:S04]  /*9d10*/  FMUL R32, R32, UR26 ;  /* 0x0000001a20207c20 */ /* 0x000fc80008400000 */
[----:B------:R-:W-:Y:S01]  /*9d20*/  FFMA R32, R23, UR25, R32 ;  /* 0x0000001917207c23 */ /* 0x000fe20008000020 */
[----:B------:R-:W-:-:S04]  /*9d30*/  PRMT R23, RZ, 0x7610, R23 ;  /* 0x00007610ff177816 */ /* 0x000fc80000000017 */
[----:B0-----:R-:W-:-:S05]  /*9d40*/  F2FP.SATFINITE.E4M3.F32.PACK_AB_MERGE_C R33, RZ, R32, RZ ;  /* 0x00000020ff21723e */ /* 0x001fca00048070ff */
[----:B------:R0:W-:Y:S01]  /*9d50*/  @!P3 STG.E.U8 desc[UR22][R26.64+0x91], R33 ;  /* 0x000091211a00b986 */ /* 0x0001e2000c101116 */
[----:B------:R-:W-:Y:S05]  /*9d60*/  @P4 BRA `(.L_x_195) ;  /* 0x0000000000044947 */ /* 0x000fea0003800000 */
[----:B------:R0:W5:Y:S02]  /*9d70*/  LDG.E.U8 R23, desc[UR22][R28.64+0x98] ;  /* 0x000098161c177981 */ /* 0x000164000c1e1100 */
.L_x_195:
[----:B------:R-:W-:Y:S05]  /*9d80*/  BSYNC B1 ;  /* 0x0000000000017941 */ /* 0x000fea0003800000 */
.L_x_194:
        /* <DEDUP_REMOVED lines=8> */
[----:B------:R-:W-:-:S05]  /*9e10*/  F2FP.SATFINITE.E4M3.F32.PACK_AB_MERGE_C R23, RZ, R23, RZ ;  /* 0x00000017ff17723e */ /* 0x000fca00048070ff */
[----:B------:R0:W-:Y:S01]  /*9e20*/  @!P4 STG.E.U8 desc[UR22][R24.64+0x98], R23 ;  /* 0x000098171800c986 */ /* 0x0001e2000c101116 */
[----:B------:R-:W-:Y:S05]  /*9e30*/  @P3 BRA `(.L_x_197) ;  /* 0x0000000000043947 */ /* 0x000fea0003800000 */
[----:B------:R0:W5:Y:S02]  /*9e40*/  LDG.E.U8 R22, desc[UR22][R28.64+0x99] ;  /* 0x000099161c167981 */ /* 0x000164000c1e1100 */
.L_x_197:
[----:B------:R-:W-:Y:S05]  /*9e50*/  BSYNC B1 ;  /* 0x0000000000017941 */ /* 0x000fea0003800000 */
.L_x_196:
        /* <DEDUP_REMOVED lines=12> */
.L_x_199:
[----:B------:R-:W-:Y:S05]  /*9f20*/  BSYNC B1 ;  /* 0x0000000000017941 */ /* 0x000fea0003800000 */
.L_x_198:
        /* <DEDUP_REMOVED lines=12> */
.L_x_201:
[----:B------:R-:W-:Y:S05]  /*9ff0*/  BSYNC B1 ;  /* 0x0000000000017941 */ /* 0x000fea0003800000 */
.L_x_200:
        /* <DEDUP_REMOVED lines=12> */
.L_x_203:
[----:B------:R-:W-:Y:S05]  /*a0c0*/  BSYNC B1 ;  /* 0x0000000000017941 */ /* 0x000fea0003800000 */
.L_x_202:
        /* <DEDUP_REMOVED lines=12> */
.L_x_205:
[----:B------:R-:W-:Y:S05]  /*a190*/  BSYNC B1 ;  /* 0x0000000000017941 */ /* 0x000fea0003800000 */
.L_x_204:
        /* <DEDUP_REMOVED lines=12> */
.L_x_207:
[----:B------:R-:W-:Y:S05]  /*a260*/  BSYNC B1 ;  /* 0x0000000000017941 */ /* 0x000fea0003800000 */
.L_x_206:
        /* <DEDUP_REMOVED lines=12> */
.L_x_209:
[----:B------:R-:W-:Y:S05]  /*a330*/  BSYNC B1 ;  /* 0x0000000000017941 */ /* 0x000fea0003800000 */
.L_x_208:
        /* <DEDUP_REMOVED lines=12> */
.L_x_211:
[----:B------:R-:W-:Y:S05]  /*a400*/  BSYNC B1 ;  /* 0x0000000000017941 */ /* 0x000fea0003800000 */
.L_x_210:
        /* <DEDUP_REMOVED lines=12> */
.L_x_213:
[----:B------:R-:W-:Y:S05]  /*a4d0*/  BSYNC B1 ;  /* 0x0000000000017941 */ /* 0x000fea0003800000 */
.L_x_212:
        /* <DEDUP_REMOVED lines=12> */
.L_x_215:
[----:B------:R-:W-:Y:S05]  /*a5a0*/  BSYNC B1 ;  /* 0x0000000000017941 */ /* 0x000fea0003800000 */
.L_x_214:
        /* <DEDUP_REMOVED lines=12> */
.L_x_217:
[----:B------:R-:W-:Y:S05]  /*a670*/  BSYNC B1 ;  /* 0x0000000000017941 */ /* 0x000fea0003800000 */
.L_x_216:
        /* <DEDUP_REMOVED lines=12> */
.L_x_219:
[----:B------:R-:W-:Y:S05]  /*a740*/  BSYNC B1 ;  /* 0x0000000000017941 */ /* 0x000fea0003800000 */
.L_x_218:
        /* <DEDUP_REMOVED lines=12> */
.L_x_221:
[----:B------:R-:W-:Y:S05]  /*a810*/  BSYNC B1 ;  /* 0x0000000000017941 */ /* 0x000fea0003800000 */
.L_x_220:
        /* <DEDUP_REMOVED lines=12> */
.L_x_223:
[----:B------:R-:W-:Y:S05]  /*a8e0*/  BSYNC B1 ;  /* 0x0000000000017941 */ /* 0x000fea0003800000 */
.L_x_222:
        /* <DEDUP_REMOVED lines=12> */
.L_x_225:
[----:B------:R-:W-:Y:S05]  /*a9b0*/  BSYNC B1 ;  /* 0x0000000000017941 */ /* 0x000fea0003800000 */
.L_x_224:
        /* <DEDUP_REMOVED lines=12> */
.L_x_227:
[----:B------:R-:W-:Y:S05]  /*aa80*/  BSYNC B1 ;  /* 0x0000000000017941 */ /* 0x000fea0003800000 */
.L_x_226:
        /* <DEDUP_REMOVED lines=12> */
.L_x_229:
[----:B------:R-:W-:Y:S05]  /*ab50*/  BSYNC B1 ;  /* 0x0000000000017941 */ /* 0x000fea0003800000 */
.L_x_228:
        /* <DEDUP_REMOVED lines=12> */
.L_x_231:
[----:B------:R-:W-:Y:S05]  /*ac20*/  BSYNC B1 ;  /* 0x0000000000017941 */ /* 0x000fea0003800000 */
.L_x_230:
        /* <DEDUP_REMOVED lines=12> */
.L_x_233:
[----:B------:R-:W-:Y:S05]  /*acf0*/  BSYNC B1 ;  /* 0x0000000000017941 */ /* 0x000fea0003800000 */
.L_x_232:
        /* <DEDUP_REMOVED lines=12> */
.L_x_235:
[----:B------:R-:W-:Y:S05]  /*adc0*/  BSYNC B1 ;  /* 0x0000000000017941 */ /* 0x000fea0003800000 */
.L_x_234:
        /* <DEDUP_REMOVED lines=12> */
.L_x_237:
[----:B------:R-:W-:Y:S05]  /*ae90*/  BSYNC B1 ;  /* 0x0000000000017941 */ /* 0x000fea0003800000 */
.L_x_236:
[----:B-----5:R-:W-:Y:S01]  /*aea0*/  LOP3.LUT R2, R2, 0xff, RZ, 0xc0, !PT ;  /* 0x000000ff02027812 */ /* 0x020fe200078ec0ff */
[----:B------:R-:W-:Y:S01]  /*aeb0*/  BSSY B1, `(.L_x_238) ;  /* 0x000000b000017945 */ /* 0x000fe20003800000 */
[----:B------:R-:W-:Y:S02]  /*aec0*/  ISETP.LT.OR P4, PT, R34, 0xc1, !P1 ;  /* 0x000000c12200780c */ /* 0x000fe40004f81670 */
[----:B------:R-:W-:-:S05]  /*aed0*/  F2FP.F16.E4M3.UNPACK_B R2, R2 ;  /* 0x00000002ff02723e */ /* 0x000fca00020006ff */
[----:B------:R-:W-:-:S05]  /*aee0*/  HADD2.F32 R2, -RZ, R2.H0_H0 ;  /* 0x20000002ff027230 */ /* 0x000fca0000004100 */
[----:B0-----:R-:W-:-:S04]  /*aef0*/  FMUL R3, R2, UR26 ;  /* 0x0000001a02037c20 */ /* 0x001fc80008400000 */
[----:B------:R-:W-:Y:S01]  /*af00*/  FFMA R3, R0, UR25, R3 ;  /* 0x0000001900037c23 */ /* 0x000fe20008000003 */
[----:B------:R-:W-:-:S04]  /*af10*/  PRMT R0, RZ, 0x7610, R0 ;  /* 0x00007610ff007816 */ /* 0x000fc80000000000 */
[----:B------:R-:W-:-:S05]  /*af20*/  F2FP.SATFINITE.E4M3.F32.PACK_AB_MERGE_C R3, RZ, R3, RZ ;  /* 0x00000003ff03723e */ /* 0x000fca00048070ff */
[----:B------:R0:W-:Y:S01]  /*af30*/  @!P3 STG.E.U8 desc[UR22][R24.64+0xc1], R3 ;  /* 0x0000c1031800b986 */ /* 0x0001e2000c101116 */
[----:B------:R-:W-:Y:S05]  /*af40*/  @P4 BRA `(.L_x_239) ;  /* 0x0000000000044947 */ /* 0x000fea0003800000 */
[----:B------:R0:W5:Y:S02]  /*af50*/  LDG.E.U8 R0, desc[UR22][R30.64+0xc0] ;  /* 0x0000c0161e007981 */ /* 0x000164000c1e1100 */
.L_x_239:
[----:B------:R-:W-:Y:S05]  /*af60*/  BSYNC B1 ;  /* 0x0000000000017941 */ /* 0x000fea0003800000 */
.L_x_238:
[----:B------:R-:W2:Y:S01]  /*af70*/  LDL.LU R2, [R1] ;  /* 0x0000000001027983 */ /* 0x000ea20000300800 */
[----:B-----5:R-:W-:Y:S01]  /*af80*/  LOP3.LUT R0, R0, 0xff, RZ, 0xc0, !PT ;  /* 0x000000ff00007812 */ /* 0x020fe200078ec0ff */
[----:B------:R-:W-:Y:S01]  /*af90*/  BSSY B1, `(.L_x_240) ;  /* 0x000000b000017945 */ /* 0x000fe20003800000 */
[----:B------:R-:W-:Y:S02]  /*afa0*/  ISETP.LT.OR P3, PT, R34, 0xc2, !P1 ;  /* 0x000000c22200780c */ /* 0x000fe40004f61670 */
[----:B------:R-:W-:-:S05]  /*afb0*/  F2FP.F16.E4M3.UNPACK_B R0, R0 ;  /* 0x00000000ff00723e */ /* 0x000fca00020006ff */
[----:B------:R-:W-:-:S05]  /*afc0*/  HADD2.F32 R0, -RZ, R0.H0_H0 ;  /* 0x20000000ff007230 */ /* 0x000fca0000004100 */
[----:B------:R-:W-:-:S04]  /*afd0*/  FMUL R0, R0, UR26 ;  /* 0x0000001a00007c20 */ /* 0x000fc80008400000 */
[----:B--2---:R-:W-:-:S05]  /*afe0*/  FFMA R0, R2, UR25, R0 ;  /* 0x0000001902007c23 */ /* 0x004fca0008000000 */
[----:B0-----:R-:W-:Y:S02]  /*aff0*/  F2FP.SATFINITE.E4M3.F32.PACK_AB_MERGE_C R3, RZ, R0, RZ ;  /* 0x00000000ff03723e */ /* 0x001fe400048070ff */
[----:B------:R-:W-:-:S03]  /*b000*/  PRMT R0, RZ, 0x7610, R0 ;  /* 0x00007610ff007816 */ /* 0x000fc60000000000 */
[----:B------:R0:W-:Y:S01]  /*b010*/  @!P4 STG.E.U8 desc[UR22][R26.64+0xc0], R3 ;  /* 0x0000c0031a00c986 */ /* 0x0001e2000c101116 */
[----:B------:R-:W-:Y:S05]  /*b020*/  @P3 BRA `(.L_x_241) ;  /* 0x0000000000043947 */ /* 0x000fea0003800000 */
[----:B------:R2:W5:Y:S02]  /*b030*/  LDG.E.U8 R0, desc[UR22][R30.64+0xc1] ;  /* 0x0000c1161e007981 */ /* 0x000564000c1e1100 */
.L_x_241:
[----:B------:R-:W-:Y:S05]  /*b040*/  BSYNC B1 ;  /* 0x0000000000017941 */ /* 0x000fea0003800000 */
.L_x_240:
[----:B------:R-:W3:Y:S01]  /*b050*/  LDL.LU R2, [R1+0x4] ;  /* 0x0000040001027983 */ /* 0x000ee20000300800 */
[----:B-----5:R-:W-:Y:S01]  /*b060*/  LOP3.LUT R0, R0, 0xff, RZ, 0xc0, !PT ;  /* 0x000000ff00007812 */ /* 0x020fe200078ec0ff */
[----:B------:R-:W-:Y:S01]  /*b070*/  BSSY B1, `(.L_x_242) ;  /* 0x000000b000017945 */ /* 0x000fe20003800000 */
[----:B------:R-:W-:Y:S02]  /*b080*/  ISETP.LT.OR P4, PT, R34, 0xc9, !P0 ;  /* 0x000000c92200780c */ /* 0x000fe40004781670 */
[----:B------:R-:W-:-:S05]  /*b090*/  F2FP.F16.E4M3.UNPACK_B R0, R0 ;  /* 0x00000000ff00723e */ /* 0x000fca00020006ff */
[----:B------:R-:W-:-:S05]  /*b0a0*/  HADD2.F32 R0, -RZ, R0.H0_H0 ;  /* 0x20000000ff007230 */ /* 0x000fca0000004100 */
[----:B------:R-:W-:-:S04]  /*b0b0*/  FMUL R0, R0, UR26 ;  /* 0x0000001a00007c20 */ /* 0x000fc80008400000 */
[----:B---3--:R-:W-:-:S05]  /*b0c0*/  FFMA R0, R2, UR25, R0 ;  /* 0x0000001902007c23 */ /* 0x008fca0008000000 */
[----:B0-----:R-:W-:Y:S02]  /*b0d0*/  F2FP.SATFINITE.E4M3.F32.PACK_AB_MERGE_C R3, RZ, R0, RZ ;  /* 0x00000000ff03723e */ /* 0x001fe400048070ff */
[----:B------:R-:W-:-:S03]  /*b0e0*/  PRMT R0, RZ, 0x7610, R0 ;  /* 0x00007610ff007816 */ /* 0x000fc60000000000 */
[----:B------:R0:W-:Y:S01]  /*b0f0*/  @!P3 STG.E.U8 desc[UR22][R26.64+0xc1], R3 ;  /* 0x0000c1031a00b986 */ /* 0x0001e2000c101116 */
[----:B------:R-:W-:Y:S05]  /*b100*/  @P4 BRA `(.L_x_243) ;  /* 0x0000000000044947 */ /* 0x000fea0003800000 */
[----:B------:R3:W5:Y:S02]  /*b110*/  LDG.E.U8 R0, desc[UR22][R28.64+0xc8] ;  /* 0x0000c8161c007981 */ /* 0x000764000c1e1100 */
.L_x_243:
[----:B------:R-:W-:Y:S05]  /*b120*/  BSYNC B1 ;  /* 0x0000000000017941 */ /* 0x000fea0003800000 */
.L_x_242:
[----:B------:R-:W2:Y:S01]  /*b130*/  LDL.LU R2, [R1+0x8] ;  /* 0x0000080001027983 */ /* 0x000ea20000300800 */
        /* <DEDUP_REMOVED lines=12> */
.L_x_245:
[----:B------:R-:W-:Y:S05]  /*b200*/  BSYNC B1 ;  /* 0x0000000000017941 */ /* 0x000fea0003800000 */
.L_x_244:
        /* <DEDUP_REMOVED lines=13> */
.L_x_247:
[----:B------:R-:W-:Y:S05]  /*b2e0*/  BSYNC B1 ;  /* 0x0000000000017941 */ /* 0x000fea0003800000 */
.L_x_246:
        /* <DEDUP_REMOVED lines=13> */
.L_x_249:
[----:B------:R-:W-:Y:S05]  /*b3c0*/  BSYNC B1 ;  /* 0x0000000000017941 */ /* 0x000fea0003800000 */
.L_x_248:
        /* <DEDUP_REMOVED lines=13> */
.L_x_251:
[----:B------:R-:W-:Y:S05]  /*b4a0*/  BSYNC B1 ;  /* 0x0000000000017941 */ /* 0x000fea0003800000 */
.L_x_250:
        /* <DEDUP_REMOVED lines=13> */
.L_x_253:
[----:B------:R-:W-:Y:S05]  /*b580*/  BSYNC B1 ;  /* 0x0000000000017941 */ /* 0x000fea0003800000 */
.L_x_252:
        /* <DEDUP_REMOVED lines=13> */
.L_x_255:
[----:B------:R-:W-:Y:S05]  /*b660*/  BSYNC B1 ;  /* 0x0000000000017941 */ /* 0x000fea0003800000 */
.L_x_254:
        /* <DEDUP_REMOVED lines=13> */
.L_x_257:
[----:B------:R-:W-:Y:S05]  /*b740*/  BSYNC B1 ;  /* 0x0000000000017941 */ /* 0x000fea0003800000 */
.L_x_256:
        /* <DEDUP_REMOVED lines=13> */
.L_x_259:
[----:B------:R-:W-:Y:S05]  /*b820*/  BSYNC B1 ;  /* 0x0000000000017941 */ /* 0x000fea0003800000 */
.L_x_258:
        /* <DEDUP_REMOVED lines=13> */
.L_x_261:
[----:B------:R-:W-:Y:S05]  /*b900*/  BSYNC B1 ;  /* 0x0000000000017941 */ /* 0x000fea0003800000 */
.L_x_260:
        /* <DEDUP_REMOVED lines=13> */
.L_x_263:
[----:B------:R-:W-:Y:S05]  /*b9e0*/  BSYNC B1 ;  /* 0x0000000000017941 */ /* 0x000fea0003800000 */
.L_x_262:
        /* <DEDUP_REMOVED lines=13> */
.L_x_265:
[----:B------:R-:W-:Y:S05]  /*bac0*/  BSYNC B1 ;  /* 0x0000000000017941 */ /* 0x000fea0003800000 */
.L_x_264:
        /* <DEDUP_REMOVED lines=13> */
.L_x_267:
[----:B------:R-:W-:Y:S05]  /*bba0*/  BSYNC B1 ;  /* 0x0000000000017941 */ /* 0x000fea0003800000 */
.L_x_266:
        /* <DEDUP_REMOVED lines=13> */
.L_x_269:
[----:B------:R-:W-:Y:S05]  /*bc80*/  BSYNC B1 ;  /* 0x0000000000017941 */ /* 0x000fea0003800000 */
.L_x_268:
        /* <DEDUP_REMOVED lines=13> */
.L_x_271:
[----:B------:R-:W-:Y:S05]  /*bd60*/  BSYNC B1 ;  /* 0x0000000000017941 */ /* 0x000fea0003800000 */
.L_x_270:
        /* <DEDUP_REMOVED lines=13> */
.L_x_273:
[----:B------:R-:W-:Y:S05]  /*be40*/  BSYNC B1 ;  /* 0x0000000000017941 */ /* 0x000fea0003800000 */
.L_x_272:
        /* <DEDUP_REMOVED lines=13> */
.L_x_275:
[----:B------:R-:W-:Y:S05]  /*bf20*/  BSYNC B1 ;  /* 0x0000000000017941 */ /* 0x000fea0003800000 */
.L_x_274:
        /* <DEDUP_REMOVED lines=13> */
.L_x_277:
[----:B------:R-:W-:Y:S05]  /*c000*/  BSYNC B1 ;  /* 0x0000000000017941 */ /* 0x000fea0003800000 */
.L_x_276:
        /* <DEDUP_REMOVED lines=13> */
.L_x_279:
[----:B------:R-:W-:Y:S05]  /*c0e0*/  BSYNC B1 ;  /* 0x0000000000017941 */ /* 0x000fea0003800000 */
.L_x_278:
        /* <DEDUP_REMOVED lines=13> */
.L_x_281:
[----:B------:R-:W-:Y:S05]  /*c1c0*/  BSYNC B1 ;  /* 0x0000000000017941 */ /* 0x000fea0003800000 */
.L_x_280:
        /* <DEDUP_REMOVED lines=13> */
.L_x_283:
[----:B------:R-:W-:Y:S05]  /*c2a0*/  BSYNC B1 ;  /* 0x0000000000017941 */ /* 0x000fea0003800000 */
.L_x_282:
        /* <DEDUP_REMOVED lines=13> */
.L_x_285:
[----:B------:R-:W-:Y:S05]  /*c380*/  BSYNC B1 ;  /* 0x0000000000017941 */ /* 0x000fea0003800000 */
.L_x_284:
        /* <DEDUP_REMOVED lines=13> */
.L_x_287:
[----:B------:R-:W-:Y:S05]  /*c460*/  BSYNC B1 ;  /* 0x0000000000017941 */ /* 0x000fea0003800000 */
.L_x_286:
        /* <DEDUP_REMOVED lines=13> */
.L_x_289:
[----:B------:R-:W-:Y:S05]  /*c540*/  BSYNC B1 ;  /* 0x0000000000017941 */ /* 0x000fea0003800000 */
.L_x_288:
        /* <DEDUP_REMOVED lines=13> */
.L_x_291:
[----:B------:R-:W-:Y:S05]  /*c620*/  BSYNC B1 ;  /* 0x0000000000017941 */ /* 0x000fea0003800000 */
.L_x_290:
        /* <DEDUP_REMOVED lines=13> */
.L_x_293:
[----:B------:R-:W-:Y:S05]  /*c700*/  BSYNC B1 ;  /* 0x0000000000017941 */ /* 0x000fea0003800000 */
.L_x_292:
        /* <DEDUP_REMOVED lines=13> */
.L_x_295:
[----:B------:R-:W-:Y:S05]  /*c7e0*/  BSYNC B1 ;  /* 0x0000000000017941 */ /* 0x000fea0003800000 */
.L_x_294:
        /* <DEDUP_REMOVED lines=13> */
.L_x_297:
[----:B------:R-:W-:Y:S05]  /*c8c0*/  BSYNC B1 ;  /* 0x0000000000017941 */ /* 0x000fea0003800000 */
.L_x_296:
[----:B------:R-:W-:Y:S05]  /*c8d0*/  @P1 BRA `(.L_x_298) ;  /* 0x0000002000a41947 */ /* 0x000fea0003800000 */
[----:B------:R-:W2:Y:S01]  /*c8e0*/  LDL.LU R2, [R1+0x74] ;  /* 0x0000740001027983 */ /* 0x000ea20000300800 */
[----:B-----5:R-:W-:-:S04]  /*c8f0*/  LOP3.LUT R0, R0, 0xff, RZ, 0xc0, !PT ;  /* 0x000000ff00007812 */ /* 0x020fc800078ec0ff */
[----:B------:R-:W-:-:S05]  /*c900*/  F2FP.F16.E4M3.UNPACK_B R0, R0 ;  /* 0x00000000ff00723e */ /* 0x000fca00020006ff */
[----:B------:R-:W-:-:S05]  /*c910*/  HADD2.F32 R0, -RZ, R0.H0_H0 ;  /* 0x20000000ff007230 */ /* 0x000fca0000004100 */
[----:B------:R-:W-:-:S04]  /*c920*/  FMUL R0, R0, UR26 ;  /* 0x0000001a00007c20 */ /* 0x000fc80008400000 */
[----:B--2---:R-:W-:-:S05]  /*c930*/  FFMA R0, R2, UR25, R0 ;  /* 0x0000001902007c23 */ /* 0x004fca0008000000 */
[----:B0-----:R-:W-:-:S05]  /*c940*/  F2FP.SATFINITE.E4M3.F32.PACK_AB_MERGE_C R3, RZ, R0, RZ ;  /* 0x00000000ff03723e */ /* 0x001fca00048070ff */
[----:B------:R0:W-:Y:S01]  /*c950*/  STG.E.U8 desc[UR22][R26.64+0xf9], R3 ;  /* 0x0000f9031a007986 */ /* 0x0001e2000c101116 */
[----:B------:R-:W-:Y:S05]  /*c960*/  BRA `(.L_x_298) ;  /* 0x0000002000807947 */ /* 0x000fea0003800000 */
.L_x_41:
[C---:B------:R-:W-:Y:S01]  /*c970*/  ISETP.GE.AND P1, PT, R39.reuse, 0x1, PT ;  /* 0x000000012700780c */ /* 0x040fe20003f26270 */
[----:B------:R-:W-:Y:S01]  /*c980*/  FMUL R226, R226, UR25 ;  /* 0x00000019e2e27c20 */ /* 0x000fe20008400000 */
[----:B------:R-:W2:Y:S01]  /*c990*/  LDL.LU R227, [R1+0x10] ;  /* 0x0000100001e37983 */ /* 0x000ea20000300800 */
[----:B------:R-:W-:Y:S01]  /*c9a0*/  ISETP.GE.AND P0, PT, R39, 0x9, PT ;  /* 0x000000092700780c */ /* 0x000fe20003f06270 */
[----:B------:R-:W-:Y:S01]  /*c9b0*/  FMUL R225, R225, UR25 ;  /* 0x00000019e1e17c20 */ /* 0x000fe20008400000 */
[C---:B------:R-:W-:Y:S02]  /*c9c0*/  ISETP.LT.OR P4, PT, R34.reuse, 0x1, !P1 ;  /* 0x000000012200780c */ /* 0x040fe40004f81670 */
[C---:B------:R-:W-:Y:S02]  /*c9d0*/  ISETP.LT.OR P5, PT, R34.reuse, 0x2, !P1 ;  /* 0x000000022200780c */ /* 0x040fe40004fa1670 */
[----:B------:R-:W-:Y:S02]  /*c9e0*/  F2FP.SATFINITE.E4M3.F32.PACK_AB_MERGE_C R29, RZ, R226, RZ ;  /* 0x000000e2ff1d723e */ /* 0x000fe400048070ff */
[----:B------:R-:W-:Y:S01]  /*c9f0*/  ISETP.LT.OR P3, PT, R34, 0x1, !P0 ;  /* 0x000000012200780c */ /* 0x000fe20004761670 */
[----:B------:R-:W-:Y:S01]  /*ca00*/  FMUL R224, R224, UR25 ;  /* 0x00000019e0e07c20 */ /* 0x000fe20008400000 */
[----:B------:R-:W-:Y:S01]  /*ca10*/  ISETP.LT.OR P6, PT, R34, 0xa, !P1 ;  /* 0x0000000a2200780c */ /* 0x000fe20004fc1670 */
[----:B------:R-:W-:Y:S01]  /*ca20*/  FMUL R223, R223, UR25 ;  /* 0x00000019dfdf7c20 */ /* 0x000fe20008400000 */
[----:B------:R-:W-:Y:S01]  /*ca30*/  F2FP.SATFINITE.E4M3.F32.PACK_AB_MERGE_C R225, RZ, R225, RZ ;  /* 0x000000e1ffe1723e */ /* 0x000fe200048070ff */
[----:B------:R-:W-:Y:S01]  /*ca40*/  FMUL R221, R221, UR25 ;  /* 0x00000019dddd7c20 */ /* 0x000fe20008400000 */
[----:B------:R-:W-:Y:S01]  /*ca50*/  FMUL R222, R222, UR25 ;  /* 0x00000019dede7c20 */ /* 0x000fe20008400000 */
[----:B------:R0:W-:Y:S01]  /*ca60*/  @!P4 STG.E.U8 desc[UR22][R24.64], R29 ;  /* 0x0000001d1800c986 */ /* 0x0001e2000c101116 */
[----:B------:R-:W-:-:S02]  /*ca70*/  ISETP.LT.OR P4, PT, R34, 0x2, !P0 ;  /* 0x000000022200780c */ /* 0x000fc40004781670 */
[----:B------:R-:W-:Y:S01]  /*ca80*/  F2FP.SATFINITE.E4M3.F32.PACK_AB_MERGE_C R31, RZ, R224, RZ ;  /* 0x000000e0ff1f723e */ /* 0x000fe200048070ff */
[----:B------:R3:W-:Y:S01]  /*ca90*/  @!P5 STG.E.U8 desc[UR22][R24.64+0x1], R225 ;  /* 0x000001e11800d986 */ /* 0x0007e2000c101116 */
[----:B------:R-:W-:Y:S02]  /*caa0*/  ISETP.LT.OR P5, PT, R34, 0x9, !P1 ;  /* 0x000000092200780c */ /* 0x000fe40004fa1670 */
[----:B------:R-:W-:Y:S01]  /*cab0*/  F2FP.SATFINITE.E4M3.F32.PACK_AB_MERGE_C R223, RZ, R223, RZ ;  /* 0x000000dfffdf723e */ /* 0x000fe200048070ff */
[----:B------:R-:W-:Y:S01]  /*cac0*/  FMUL R220, R220, UR25 ;  /* 0x00000019dcdc7c20 */ /* 0x000fe20008400000 */
[----:B------:R-:W-:Y:S01]  /*cad0*/  F2FP.SATFINITE.E4M3.F32.PACK_AB_MERGE_C R221, RZ, R221, RZ ;  /* 0x000000ddffdd723e */ /* 0x000fe200048070ff */
[----:B------:R-:W-:Y:S01]  /*cae0*/  @!P3 STG.E.U8 desc[UR22][R26.64], R31 ;  /* 0x0000001f1a00b986 */ /* 0x000fe2000c101116 */
[----:B------:R-:W-:-:S03]  /*caf0*/  ISETP.LT.OR P3, PT, R34, 0x9, !P0 ;  /* 0x000000092200780c */ /* 0x000fc60004761670 */
[----:B------:R-:W-:Y:S01]  /*cb00*/  @!P4 STG.E.U8 desc[UR22][R26.64+0x1], R223 ;  /* 0x000001df1a00c986 */ /* 0x000fe2000c101116 */
[----:B------:R-:W-:-:S03]  /*cb10*/  ISETP.LT.OR P4, PT, R34, 0xa, !P0 ;  /* 0x0000000a2200780c */ /* 0x000fc60004781670 */
[----:B------:R-:W-:Y:S01]  /*cb20*/  @!P6 STG.E.U8 desc[UR22][R24.64+0x9], R221 ;  /* 0x000009dd1800e986 */ /* 0x000fe2000c101116 */
[C---:B------:R-:W-:Y:S01]  /*cb30*/  ISETP.LT.OR P6, PT, R34.reuse, 0x12, !P1 ;  /* 0x000000122200780c */ /* 0x040fe20004fc1670 */
[----:B------:R-:W-:Y:S01]  /*cb40*/  FMUL R219, R219, UR25 ;  /* 0x00000019dbdb7c20 */ /* 0x000fe20008400000 */
[----:B0-----:R-:W-:Y:S01]  /*cb50*/  F2FP.SATFINITE.E4M3.F32.PACK_AB_MERGE_C R29, RZ, R222, RZ ;  /* 0x000000deff1d723e */ /* 0x001fe200048070ff */
[----:B------:R-:W-:Y:S01]  /*cb60*/  FMUL R217, R217, UR25 ;  /* 0x00000019d9d97c20 */ /* 0x000fe20008400000 */
[----:B------:R-:W4:Y:S01]  /*cb70*/  LDL.LU R226, [R1+0xc] ;  /* 0x00000c0001e27983 */ /* 0x000f220000300800 */
[----:B------:R-:W-:Y:S02]  /*cb80*/  F2FP.SATFINITE.E4M3.F32.PACK_AB_MERGE_C R33, RZ, R220, RZ ;  /* 0x000000dcff21723e */ /* 0x000fe400048070ff */
[----:B------:R-:W-:Y:S01]  /*cb90*/  F2FP.SATFINITE.E4M3.F32.PACK_AB_MERGE_C R219, RZ, R219, RZ ;  /* 0x000000dbffdb723e */ /* 0x000fe200048070ff */
[----:B------:R0:W-:Y:S01]  /*cba0*/  @!P5 STG.E.U8 desc[UR22][R24.64+0x8], R29 ;  /* 0x0000081d1800d986 */ /* 0x0001e2000c101116 */
[----:B------:R-:W-:-:S02]  /*cbb0*/  ISETP.LT.OR P5, PT, R34, 0x11, !P1 ;  /* 0x000000112200780c */ /* 0x000fc40004fa1670 */
[----:B------:R-:W-:Y:S01]  /*cbc0*/  F2FP.SATFINITE.E4M3.F32.PACK_AB_MERGE_C R217, RZ, R217, RZ ;  /* 0x000000d9ffd9723e */ /* 0x000fe200048070ff */
[----:B---3--:R-:W3:Y:S01]  /*cbd0*/  LDL.LU R225, [R1+0x8] ;  /* 0x0000080001e17983 */ /* 0x008ee20000300800 */
[----:B------:R-:W-:-:S03]  /*cbe0*/  FMUL R218, R218, UR25 ;  /* 0x00000019dada7c20 */ /* 0x000fc60008400000 */
[----:B------:R-:W4:Y:S04]  /*cbf0*/  LDL.LU R224, [R1+0x4] ;  /* 0x0000040001e07983 */ /* 0x000f280000300800 */
[----:B------:R-:W3:Y:S01]  /*cc00*/  LDL.LU R222, [R1] ;  /* 0x0000000001de7983 */ /* 0x000ee20000300800 */
[----:B0-----:R-:W-:Y:S01]  /*cc10*/  F2FP.SATFINITE.E4M3.F32.PACK_AB_MERGE_C R29, RZ, R218, RZ ;  /* 0x000000daff1d723e */ /* 0x001fe200048070ff */
[----:B------:R-:W-:Y:S01]  /*cc20*/  FMUL R216, R216, UR25 ;  /* 0x00000019d8d87c20 */ /* 0x000fe20008400000 */
[----:B------:R-:W-:Y:S01]  /*cc30*/  FMUL R215, R215, UR25 ;  /* 0x00000019d7d77c20 */ /* 0x000fe20008400000 */
[----:B------:R0:W-:Y:S01]  /*cc40*/  @!P3 STG.E.U8 desc[UR22][R26.64+0x8], R33 ;  /* 0x000008211a00b986 */ /* 0x0001e2000c101116 */
[C---:B------:R-:W-:Y:S01]  /*cc50*/  ISETP.LT.OR P3, PT, R34.reuse, 0x11, !P0 ;  /* 0x000000112200780c */ /* 0x040fe20004761670 */
[----:B------:R-:W-:Y:S01]  /*cc60*/  FMUL R213, R213, UR25 ;  /* 0x00000019d5d57c20 */ /* 0x000fe20008400000 */
[----:B------:R-:W-:Y:S01]  /*cc70*/  F2FP.SATFINITE.E4M3.F32.PACK_AB_MERGE_C R31, RZ, R216, RZ ;  /* 0x000000d8ff1f723e */ /* 0x000fe200048070ff */
[----:B------:R-:W-:Y:S01]  /*cc80*/  @!P4 STG.E.U8 desc[UR22][R26.64+0x9], R219 ;  /* 0x000009db1a00c986 */ /* 0x000fe2000c101116 */
[----:B------:R-:W-:Y:S01]  /*cc90*/  ISETP.LT.OR P4, PT, R34, 0x12, !P0 ;  /* 0x000000122200780c */ /* 0x000fe20004781670 */
[----:B------:R-:W-:Y:S01]  /*cca0*/  FMUL R214, R214, UR25 ;  /* 0x00000019d6d67c20 */ /* 0x000fe20008400000 */
[----:B------:R-:W-:Y:S01]  /*ccb0*/  F2FP.SATFINITE.E4M3.F32.PACK_AB_MERGE_C R215, RZ, R215, RZ ;  /* 0x000000d7ffd7723e */ /* 0x000fe200048070ff */
[----:B------:R-:W-:Y:S01]  /*ccc0*/  @!P6 STG.E.U8 desc[UR22][R24.64+0x11], R217 ;  /* 0x000011d91800e986 */ /* 0x000fe2000c101116 */
[----:B------:R-:W-:Y:S01]  /*ccd0*/  ISETP.LT.OR P6, PT, R34, 0x1a, !P1 ;  /* 0x0000001a2200780c */ /* 0x000fe20004fc1670 */
[----:B------:R-:W-:Y:S01]  /*cce0*/  FMUL R212, R212, UR25 ;  /* 0x00000019d4d47c20 */ /* 0x000fe20008400000 */
[----:B------:R-:W-:Y:S01]  /*ccf0*/  F2FP.SATFINITE.E4M3.F32.PACK_AB_MERGE_C R213, RZ, R213, RZ ;  /* 0x000000d5ffd5723e */ /* 0x000fe200048070ff */
[----:B------:R1:W-:Y:S01]  /*cd00*/  @!P5 STG.E.U8 desc[UR22][R24.64+0x10], R29 ;  /* 0x0000101d1800d986 */ /* 0x0003e2000c101116 */
[C---:B------:R-:W-:Y:S01]  /*cd10*/  ISETP.LT.OR P5, PT, R34.reuse, 0x19, !P1 ;  /* 0x000000192200780c */ /* 0x040fe20004fa1670 */
[----:B------:R-:W-:Y:S01]  /*cd20*/  FMUL R211, R211, UR25 ;  /* 0x00000019d3d37c20 */ /* 0x000fe20008400000 */
[----:B------:R-:W-:Y:S01]  /*cd30*/  FMUL R209, R209, UR25 ;  /* 0x00000019d1d17c20 */ /* 0x000fe20008400000 */
[----:B------:R1:W-:Y:S01]  /*cd40*/  @!P3 STG.E.U8 desc[UR22][R26.64+0x10], R31 ;  /* 0x0000101f1a00b986 */ /* 0x0003e2000c101116 */
[----:B------:R-:W-:Y:S01]  /*cd50*/  ISETP.LT.OR P3, PT, R34, 0x19, !P0 ;  /* 0x000000192200780c */ /* 0x000fe20004761670 */
[----:B------:R-:W-:Y:S01]  /*cd60*/  FMUL R210, R210, UR25 ;  /* 0x00000019d2d27c20 */ /* 0x000fe20008400000 */
[----:B0-----:R-:W-:Y:S01]  /*cd70*/  F2FP.SATFINITE.E4M3.F32.PACK_AB_MERGE_C R33, RZ, R212, RZ ;  /* 0x000000d4ff21723e */ /* 0x001fe200048070ff */
[----:B------:R-:W-:Y:S01]  /*cd80*/  @!P4 STG.E.U8 desc[UR22][R26.64+0x11], R215 ;  /* 0x000011d71a00c986 */ /* 0x000fe2000c101116 */
[----:B------:R-:W-:Y:S01]  /*cd90*/  ISETP.LT.OR P4, PT, R34, 0x1a, !P0 ;  /* 0x0000001a2200780c */ /* 0x000fe20004781670 */
[----:B------:R-:W-:Y:S01]  /*cda0*/  FMUL R208, R208, UR25 ;  /* 0x00000019d0d07c20 */ /* 0x000fe20008400000 */
[----:B------:R-:W-:Y:S01]  /*cdb0*/  F2FP.SATFINITE.E4M3.F32.PACK_AB_MERGE_C R211, RZ, R211, RZ ;  /* 0x000000d3ffd3723e */ /* 0x000fe200048070ff */
[----:B------:R-:W-:Y:S01]  /*cdc0*/  @!P6 STG.E.U8 desc[UR22][R24.64+0x19], R213 ;  /* 0x000019d51800e986 */ /* 0x000fe2000c101116 */
[----:B------:R-:W-:Y:S01]  /*cdd0*/  ISETP.LT.OR P6, PT, R34, 0x22, !P1 ;  /* 0x000000222200780c */ /* 0x000fe20004fc1670 */
[----:B------:R-:W-:Y:S01]  /*cde0*/  FMUL R207, R207, UR25 ;  /* 0x00000019cfcf7c20 */ /* 0x000fe20008400000 */
[----:B-1----:R-:W-:Y:S01]  /*cdf0*/  F2FP.SATFINITE.E4M3.F32.PACK_AB_MERGE_C R29, RZ, R214, RZ ;  /* 0x000000d6ff1d723e */ /* 0x002fe200048070ff */
[----:B------:R-:W-:Y:S01]  /*ce00*/  FMUL R205, R205, UR25 ;  /* 0x00000019cdcd7c20 */ /* 0x000fe20008400000 */
[----:B------:R-:W-:Y:S01]  /*ce10*/  F2FP.SATFINITE.E4M3.F32.PACK_AB_MERGE_C R209, RZ, R209, RZ ;  /* 0x000000d1ffd1723e */ /* 0x000fe200048070ff */
[----:B------:R-:W-:Y:S01]  /*ce20*/  FMUL R206, R206, UR25 ;  /* 0x00000019cece7c20 */ /* 0x000fe20008400000 */
[----:B------:R-:W-:Y:S01]  /*ce30*/  F2FP.SATFINITE.E4M3.F32.PACK_AB_MERGE_C R31, RZ, R208, RZ ;  /* 0x000000d0ff1f723e */ /* 0x000fe200048070ff */
[----:B------:R0:W-:Y:S01]  /*ce40*/  @!P5 STG.E.U8 desc[UR22][R24.64+0x18], R29 ;  /* 0x0000181d1800d986 */ /* 0x0001e2000c101116 */
[----:B------:R-:W-:Y:S01]  /*ce50*/  ISETP.LT.OR P5, PT, R34, 0x21, !P1 ;  /* 0x000000212200780c */ /* 0x000fe20004fa1670 */
[----:B------:R-:W-:Y:S01]  /*ce60*/  FMUL R204, R204, UR25 ;  /* 0x00000019cccc7c20 */ /* 0x000fe20008400000 */
[----:B------:R-:W-:Y:S01]  /*ce70*/  F2FP.SATFINITE.E4M3.F32.PACK_AB_MERGE_C R207, RZ, R207, RZ ;  /* 0x000000cfffcf723e */ /* 0x000fe200048070ff */
[----:B------:R1:W-:Y:S01]  /*ce80*/  @!P3 STG.E.U8 desc[UR22][R26.64+0x18], R33 ;  /* 0x000018211a00b986 */ /* 0x0003e2000c101116 */
[C---:B------:R-:W-:Y:S01]  /*ce90*/  ISETP.LT.OR P3, PT, R34.reuse, 0x21, !P0 ;  /* 0x000000212200780c */ /* 0x040fe20004761670 */
[----:B------:R-:W-:Y:S01]  /*cea0*/  FMUL R203, R203, UR25 ;  /* 0x00000019cbcb7c20 */ /* 0x000fe20008400000 */
[----:B------:R-:W-:Y:S01]  /*ceb0*/  F2FP.SATFINITE.E4M3.F32.PACK_AB_MERGE_C R205, RZ, R205, RZ ;  /* 0x000000cdffcd723e */ /* 0x000fe200048070ff */
[----:B------:R-:W-:Y:S01]  /*cec0*/  @!P4 STG.E.U8 desc[UR22][R26.64+0x19], R211 ;  /* 0x000019d31a00c986 */ /* 0x000fe2000c101116 */
[C---:B------:R-:W-:Y:S01]  /*ced0*/  ISETP.LT.OR P4, PT, R34.reuse, 0x22, !P0 ;  /* 0x000000222200780c */ /* 0x040fe20004781670 */
[----:B------:R-:W-:Y:S01]  /*cee0*/  FMUL R201, R201, UR25 ;  /* 0x00000019c9c97c20 */ /* 0x000fe20008400000 */
[----:B------:R-:W-:Y:S01]  /*cef0*/  F2FP.SATFINITE.E4M3.F32.PACK_AB_MERGE_C R203, RZ, R203, RZ ;  /* 0x000000cbffcb723e */ /* 0x000fe200048070ff */
[----:B------:R-:W-:Y:S01]  /*cf00*/  @!P6 STG.E.U8 desc[UR22][R24.64+0x21], R209 ;  /* 0x000021d11800e986 */ /* 0x000fe2000c101116 */
[----:B------:R-:W-:Y:S01]  /*cf10*/  ISETP.LT.OR P6, PT, R34, 0x2a, !P1 ;  /* 0x0000002a2200780c */ /* 0x000fe20004fc1670 */
[----:B------:R-:W-:Y:S01]  /*cf20*/  FMUL R202, R202, UR25 ;  /* 0x00000019caca7c20 */ /* 0x000fe20008400000 */
[----:B0-----:R-:W-:Y:S01]  /*cf30*/  F2FP.SATFINITE.E4M3.F32.PACK_AB_MERGE_C R29, RZ, R210, RZ ;  /* 0x000000d2ff1d723e */ /* 0x001fe200048070ff */
[----:B------:R-:W-:Y:S01]  /*cf40*/  FMUL R200, R200, UR25 ;  /* 0x00000019c8c87c20 */ /* 0x000fe20008400000 */
[----:B-1----:R-:W-:Y:S01]  /*cf50*/  F2FP.SATFINITE.E4M3.F32.PACK_AB_MERGE_C R33, RZ, R204, RZ ;  /* 0x000000ccff21723e */ /* 0x002fe200048070ff */
[----:B------:R-:W-:Y:S01]  /*cf60*/  FMUL R199, R199, UR25 ;  /* 0x00000019c7c77c20 */ /* 0x000fe20008400000 */
[----:B------:R-:W-:Y:S01]  /*cf70*/  F2FP.SATFINITE.E4M3.F32.PACK_AB_MERGE_C R201, RZ, R201, RZ ;  /* 0x000000c9ffc9723e */ /* 0x000fe200048070ff */
[----:B------:R0:W-:Y:S01]  /*cf80*/  @!P5 STG.E.U8 desc[UR22][R24.64+0x20], R29 ;  /* 0x0000201d1800d986 */ /* 0x0001e2000c101116 */
[C---:B------:R-:W-:Y:S01]  /*cf90*/  ISETP.LT.OR P5, PT, R34.reuse, 0x29, !P1 ;  /* 0x000000292200780c */ /* 0x040fe20004fa1670 */
[----:B------:R-:W-:Y:S01]  /*cfa0*/  FMUL R197, R197, UR25 ;  /* 0x00000019c5c57c20 */ /* 0x000fe20008400000 */
[----:B------:R-:W-:Y:S01]  /*cfb0*/  F2FP.SATFINITE.E4M3.F32.PACK_AB_MERGE_C R199, RZ, R199, RZ ;  /* 0x000000c7ffc7723e */ /* 0x000fe200048070ff */
[----:B------:R1:W-:Y:S01]  /*cfc0*/  @!P3 STG.E.U8 desc[UR22][R26.64+0x20], R31 ;  /* 0x0000201f1a00b986 */ /* 0x0003e2000c101116 */
[----:B------:R-:W-:Y:S01]  /*cfd0*/  ISETP.LT.OR P3, PT, R34, 0x29, !P0 ;  /* 0x000000292200780c */ /* 0x000fe20004761670 */
[----:B------:R-:W-:Y:S01]  /*cfe0*/  FMUL R198, R198, UR25 ;  /* 0x00000019c6c67c20 */ /* 0x000fe20008400000 */
[----:B------:R-:W-:Y:S01]  /*cff0*/  F2FP.SATFINITE.E4M3.F32.PACK_AB_MERGE_C R197, RZ, R197, RZ ;  /* 0x000000c5ffc5723e */ /* 0x000fe200048070ff */
[----:B------:R-:W-:Y:S01]  /*d000*/  @!P4 STG.E.U8 desc[UR22][R26.64+0x21], R207 ;  /* 0x000021cf1a00c986 */ /* 0x000fe2000c101116 */
[----:B------:R-:W-:Y:S01]  /*d010*/  ISETP.LT.OR P4, PT, R34, 0x2a, !P0 ;  /* 0x0000002a2200780c */ /* 0x000fe20004781670 */
[----:B------:R-:W-:Y:S01]  /*d020*/  FMUL R196, R196, UR25 ;  /* 0x00000019c4c47c20 */ /* 0x000fe20008400000 */
[----:B------:R-:W-:Y:S01]  /*d030*/  FMUL R195, R195, UR25 ;  /* 0x00000019c3c37c20 */ /* 0x000fe20008400000 */
        /* <DEDUP_REMOVED lines=27> */
[----:B------:R-:W-:Y:S01]  /*d1f0*/  FMUL R186, R186, UR25 ;  /* 0x00000019baba7c20 */ /* 0x000fe20008400000 */
        /* <DEDUP_REMOVED lines=154> */
[----:B-----5:R-:W-:Y:S01]  /*dba0*/  FMUL R5, R5, UR25 ;  /* 0x0000001905057c20 */ /* 0x020fe20008400000 */
[----:B0-----:R-:W-:Y:S01]  /*dbb0*/  F2FP.SATFINITE.E4M3.F32.PACK_AB_MERGE_C R29, RZ, R170, RZ ;  /* 0x000000aaff1d723e */ /* 0x001fe200048070ff */
[----:B------:R-:W-:Y:S01]  /*dbc0*/  FMUL R0, R0, UR25 ;  /* 0x0000001900007c20 */ /* 0x000fe20008400000 */
[----:B-1----:R-:W-:Y:S01]  /*dbd0*/  F2FP.SATFINITE.E4M3.F32.PACK_AB_MERGE_C R33, RZ, R164, RZ ;  /* 0x000000a4ff21723e */ /* 0x002fe200048070ff */
[----:B------:R-:W-:Y:S01]  /*dbe0*/  FMUL R6, R6, UR25 ;  /* 0x0000001906067c20 */ /* 0x000fe20008400000 */
[----:B------:R-:W-:Y:S01]  /*dbf0*/  F2FP.SATFINITE.E4M3.F32.PACK_AB_MERGE_C R7, RZ, R7, RZ ;  /* 0x00000007ff07723e */ /* 0x000fe200048070ff */
[----:B------:R0:W-:Y:S01]  /*dc00*/  @!P5 STG.E.U8 desc[UR22][R24.64+0x70], R29 ;  /* 0x0000701d1800d986 */ /* 0x0001e2000c101116 */
[----:B------:R-:W-:Y:S01]  /*dc10*/  ISETP.LT.OR P5, PT, R34, 0x79, !P1 ;  /* 0x000000792200780c */ /* 0x000fe20004fa1670 */
[----:B------:R-:W-:Y:S01]  /*dc20*/  FMUL R2, R2, UR25 ;  /* 0x0000001902027c20 */ /* 0x000fe20008400000 */
[----:B------:R-:W-:Y:S01]  /*dc30*/  F2FP.SATFINITE.E4M3.F32.PACK_AB_MERGE_C R5, RZ, R5, RZ ;  /* 0x00000005ff05723e */ /* 0x000fe200048070ff */
[----:B------:R1:W-:Y:S01]  /*dc40*/  @!P3 STG.E.U8 desc[UR22][R26.64+0x70], R31 ;  /* 0x0000701f1a00b986 */ /* 0x0003e2000c101116 */
[----:B------:R-:W-:Y:S01]  /*dc50*/  ISETP.LT.OR P3, PT, R34, 0x79, !P0 ;  /* 0x000000792200780c */ /* 0x000fe20004761670 */
[----:B------:R-:W-:Y:S01]  /*dc60*/  FMUL R3, R3, UR25 ;  /* 0x0000001903037c20 */ /* 0x000fe20008400000 */
[----:B------:R-:W-:Y:S01]  /*dc70*/  FMUL R4, R4, UR25 ;  /* 0x0000001904047c20 */ /* 0x000fe20008400000 */
[----:B------:R-:W-:Y:S01]  /*dc80*/  @!P4 STG.E.U8 desc[UR22][R26.64+0x71], R167 ;  /* 0x000071a71a00c986 */ /* 0x000fe2000c101116 */
[----:B------:R-:W-:-:S03]  /*dc90*/  ISETP.LT.OR P4, PT, R34, 0x7a, !P0 ;  /* 0x0000007a2200780c */ /* 0x000fc60004781670 */
[----:B------:R-:W-:Y:S01]  /*dca0*/  @!P6 STG.E.U8 desc[UR22][R24.64+0x79], R165 ;  /* 0x000079a51800e986 */ /* 0x000fe2000c101116 */
[----:B------:R-:W-:Y:S02]  /*dcb0*/  ISETP.LT.OR P6, PT, R34, 0x82, !P1 ;  /* 0x000000822200780c */ /* 0x000fe40004fc1670 */
[----:B0-----:R-:W-:Y:S01]  /*dcc0*/  F2FP.SATFINITE.E4M3.F32.PACK_AB_MERGE_C R29, RZ, R166, RZ ;  /* 0x000000a6ff1d723e */ /* 0x001fe200048070ff */
[----:B------:R-:W4:Y:S01]  /*dcd0*/  LDL.LU R220, [R1+0x14] ;  /* 0x0000140001dc7983 */ /* 0x000f220000300800 */
[----:B-1----:R-:W-:-:S03]  /*dce0*/  F2FP.SATFINITE.E4M3.F32.PACK_AB_MERGE_C R31, RZ, R160, RZ ;  /* 0x000000a0ff1f723e */ /* 0x002fc600048070ff */
[----:B------:R0:W-:Y:S01]  /*dcf0*/  @!P5 STG.E.U8 desc[UR22][R24.64+0x78], R29 ;  /* 0x0000781d1800d986 */ /* 0x0001e2000c101116 */
[----:B------:R-:W-:-:S03]  /*dd00*/  ISETP.LT.OR P5, PT, R34, 0x81, !P1 ;  /* 0x000000812200780c */ /* 0x000fc60004fa1670 */
[----:B------:R1:W-:Y:S01]  /*dd10*/  @!P3 STG.E.U8 desc[UR22][R26.64+0x78], R33 ;  /* 0x000078211a00b986 */ /* 0x0003e2000c101116 */
[----:B------:R-:W-:-:S03]  /*dd20*/  ISETP.LT.OR P3, PT, R34, 0x81, !P0 ;  /* 0x000000812200780c */ /* 0x000fc60004761670 */
        /* <DEDUP_REMOVED lines=26> */
[----:B0-----:R-:W-:Y:S02]  /*ded0*/  F2FP.SATFINITE.E4M3.F32.PACK_AB_MERGE_C R29, RZ, R154, RZ ;  /* 0x0000009aff1d723e */ /* 0x001fe400048070ff */
[----:B-1----:R-:W-:-:S03]  /*dee0*/  F2FP.SATFINITE.E4M3.F32.PACK_AB_MERGE_C R33, RZ, R20, RZ ;  /* 0x00000014ff21723e */ /* 0x002fc600048070ff */
[----:B------:R0:W-:Y:S01]  /*def0*/  @!P5 STG.E.U8 desc[UR22][R24.64+0x90], R29 ;  /* 0x0000901d1800d986 */ /* 0x0001e2000c101116 */
[----:B------:R-:W-:-:S03]  /*df00*/  ISETP.LT.OR P5, PT, R34, 0x99, !P1 ;  /* 0x000000992200780c */ /* 0x000fc60004fa1670 */
[----:B------:R-:W-:Y:S01]  /*df10*/  @!P3 STG.E.U8 desc[UR22][R26.64+0x90], R31 ;  /* 0x0000901f1a00b986 */ /* 0x000fe2000c101116 */
[----:B------:R-:W-:-:S03]  /*df20*/  ISETP.LT.OR P3, PT, R34, 0x99, !P0 ;  /* 0x000000992200780c */ /* 0x000fc60004761670 */
[----:B------:R1:W-:Y:S01]  /*df30*/  @!P4 STG.E.U8 desc[UR22][R26.64+0x91], R23 ;  /* 0x000091171a00c986 */ /* 0x0003e2000c101116 */
[----:B------:R-:W-:-:S03]  /*df40*/  ISETP.LT.OR P4, PT, R34, 0x9a, !P0 ;  /* 0x0000009a2200780c */ /* 0x000fc60004781670 */
[----:B------:R2:W-:Y:S01]  /*df50*/  @!P6 STG.E.U8 desc[UR22][R24.64+0x99], R21 ;  /* 0x000099151800e986 */ /* 0x0005e2000c101116 */
[----:B------:R-:W-:Y:S02]  /*df60*/  ISETP.LT.OR P6, PT, R34, 0xa2, !P1 ;  /* 0x000000a22200780c */ /* 0x000fe40004fc1670 */
[----:B0-----:R-:W-:-:S05]  /*df70*/  F2FP.SATFINITE.E4M3.F32.PACK_AB_MERGE_C R29, RZ, R22, RZ ;  /* 0x00000016ff1d723e */ /* 0x001fca00048070ff */
[----:B------:R-:W-:Y:S01]  /*df80*/  @!P5 STG.E.U8 desc[UR22][R24.64+0x98], R29 ;  /* 0x0000981d1800d986 */ /* 0x000fe2000c101116 */
[C---:B------:R-:W-:Y:S02]  /*df90*/  ISETP.LT.OR P5, PT, R34.reuse, 0xa1, !P1 ;  /* 0x000000a12200780c */ /* 0x040fe40004fa1670 */
[----:B-1----:R-:W-:Y:S01]  /*dfa0*/  F2FP.SATFINITE.E4M3.F32.PACK_AB_MERGE_C R23, RZ, R18, RZ ;  /* 0x00000012ff17723e */ /* 0x002fe200048070ff */
[----:B------:R-:W-:Y:S01]  /*dfb0*/  @!P3 STG.E.U8 desc[UR22][R26.64+0x98], R33 ;  /* 0x000098211a00b986 */ /* 0x000fe2000c101116 */
[C---:B------:R-:W-:Y:S02]  /*dfc0*/  ISETP.LT.OR P3, PT, R34.reuse, 0xa1, !P0 ;  /* 0x000000a12200780c */ /* 0x040fe40004761670 */
[----:B--2---:R-:W-:Y:S01]  /*dfd0*/  F2FP.SATFINITE.E4M3.F32.PACK_AB_MERGE_C R21, RZ, R16, RZ ;  /* 0x00000010ff15723e */ /* 0x004fe200048070ff */
[----:B------:R0:W-:Y:S01]  /*dfe0*/  @!P4 STG.E.U8 desc[UR22][R26.64+0x99], R19 ;  /* 0x000099131a00c986 */ /* 0x0001e2000c101116 */
[----:B------:R-:W-:-:S03]  /*dff0*/  ISETP.LT.OR P4, PT, R34, 0xa2, !P0 ;  /* 0x000000a22200780c */ /* 0x000fc60004781670 */
[----:B------:R1:W-:Y:S01]  /*e000*/  @!P6 STG.E.U8 desc[UR22][R24.64+0xa1], R17 ;  /* 0x0000a1111800e986 */ /* 0x0003e2000c101116 */
[----:B------:R-:W-:-:S03]  /*e010*/  ISETP.LT.OR P6, PT, R34, 0xaa, !P1 ;  /* 0x000000aa2200780c */ /* 0x000fc60004fc1670 */
[----:B------:R-:W-:Y:S01]  /*e020*/  @!P5 STG.E.U8 desc[UR22][R24.64+0xa0], R23 ;  /* 0x0000a0171800d986 */ /* 0x000fe2000c101116 */
[----:B------:R-:W-:-:S03]  /*e030*/  ISETP.LT.OR P5, PT, R34, 0xa9, !P1 ;  /* 0x000000a92200780c */ /* 0x000fc60004fa1670 */
[----:B------:R-:W-:Y:S01]  /*e040*/  @!P3 STG.E.U8 desc[UR22][R26.64+0xa0], R21 ;  /* 0x0000a0151a00b986 */ /* 0x000fe2000c101116 */
[C---:B------:R-:W-:Y:S02]  /*e050*/  ISETP.LT.OR P3, PT, R34.reuse, 0xa9, !P0 ;  /* 0x000000a92200780c */ /* 0x040fe40004761670 */
[----:B0-----:R-:W-:Y:S01]  /*e060*/  F2FP.SATFINITE.E4M3.F32.PACK_AB_MERGE_C R19, RZ, R14, RZ ;  /* 0x0000000eff13723e */ /* 0x001fe200048070ff */
[----:B------:R0:W-:Y:S01]  /*e070*/  @!P4 STG.E.U8 desc[UR22][R26.64+0xa1], R15 ;  /* 0x0000a10f1a00c986 */ /* 0x0001e2000c101116 */
[C---:B------:R-:W-:Y:S02]  /*e080*/  ISETP.LT.OR P4, PT, R34.reuse, 0xaa, !P0 ;  /* 0x000000aa2200780c */ /* 0x040fe40004781670 */
[----:B-1----:R-:W-:Y:S01]  /*e090*/  F2FP.SATFINITE.E4M3.F32.PACK_AB_MERGE_C R17, RZ, R12, RZ ;  /* 0x0000000cff11723e */ /* 0x002fe200048070ff */
        /* <DEDUP_REMOVED lines=15> */
[----:B0-----:R-:W-:Y:S02]  /*e190*/  F2FP.SATFINITE.E4M3.F32.PACK_AB_MERGE_C R11, RZ, R6, RZ ;  /* 0x00000006ff0b723e */ /* 0x001fe400048070ff */
[C---:B------:R-:W-:Y:S01]  /*e1a0*/  ISETP.LT.OR P3, PT, R34.reuse, 0xb9, !P0 ;  /* 0x000000b92200780c */ /* 0x040fe20004761670 */
[----:B------:R0:W-:Y:S01]  /*e1b0*/  @!P4 STG.E.U8 desc[UR22][R26.64+0xb1], R7 ;  /* 0x0000b1071a00c986 */ /* 0x0001e2000c101116 */
[----:B-1----:R-:W-:Y:S02]  /*e1c0*/  F2FP.SATFINITE.E4M3.F32.PACK_AB_MERGE_C R9, RZ, R4, RZ ;  /* 0x00000004ff09723e */ /* 0x002fe400048070ff */
[C---:B------:R-:W-:Y:S01]  /*e1d0*/  ISETP.LT.OR P4, PT, R34.reuse, 0xba, !P0 ;  /* 0x000000ba2200780c */ /* 0x040fe20004781670 */
[----:B------:R1:W-:Y:S04]  /*e1e0*/  @!P6 STG.E.U8 desc[UR22][R24.64+0xb9], R5 ;  /* 0x0000b9051800e986 */ /* 0x0003e8000c101116 */
[----:B------:R2:W-:Y:S01]  /*e1f0*/  @!P5 STG.E.U8 desc[UR22][R24.64+0xb8], R11 ;  /* 0x0000b80b1800d986 */ /* 0x0005e2000c101116 */
[----:B------:R-:W-:Y:S01]  /*e200*/  FMUL R4, R227, UR25 ;  /* 0x00000019e3047c20 */ /* 0x000fe20008400000 */
[----:B------:R-:W-:-:S02]  /*e210*/  ISETP.LT.OR P5, PT, R34, 0xc1, !P1 ;  /* 0x000000c12200780c */ /* 0x000fc40004fa1670 */
[----:B0-----:R-:W-:Y:S02]  /*e220*/  F2FP.SATFINITE.E4M3.F32.PACK_AB_MERGE_C R7, RZ, R3, RZ ;  /* 0x00000003ff07723e */ /* 0x001fe400048070ff */
[----:B-1----:R-:W-:Y:S01]  /*e230*/  F2FP.SATFINITE.E4M3.F32.PACK_AB_MERGE_C R5, RZ, R0, RZ ;  /* 0x00000000ff05723e */ /* 0x002fe200048070ff */
[----:B---3--:R-:W-:Y:S01]  /*e240*/  FMUL R0, R222, UR25 ;  /* 0x00000019de007c20 */ /* 0x008fe20008400000 */
[----:B------:R-:W-:Y:S01]  /*e250*/  ISETP.LT.OR P6, PT, R34, 0xc2, !P1 ;  /* 0x000000c22200780c */ /* 0x000fe20004fc1670 */
[----:B------:R-:W3:Y:S01]  /*e260*/  LDL.LU R222, [R1+0x20] ;  /* 0x0000200001de7983 */ /* 0x000ee20000300800 */
[----:B--2---:R-:W-:Y:S02]  /*e270*/  F2FP.SATFINITE.E4M3.F32.PACK_AB_MERGE_C R11, RZ, R2, RZ ;  /* 0x00000002ff0b723e */ /* 0x004fe400048070ff */
[----:B------:R-:W-:Y:S01]  /*e280*/  F2FP.SATFINITE.E4M3.F32.PACK_AB_MERGE_C R13, RZ, R0, RZ ;  /* 0x00000000ff0d723e */ /* 0x000fe200048070ff */
[----:B----4-:R-:W-:Y:S01]  /*e290*/  FMUL R0, R224, UR25 ;  /* 0x00000019e0007c20 */ /* 0x010fe20008400000 */
[----:B------:R-:W-:Y:S01]  /*e2a0*/  FMUL R2, R225, UR25 ;  /* 0x00000019e1027c20 */ /* 0x000fe20008400000 */
[----:B------:R-:W2:Y:S04]  /*e2b0*/  LDL.LU R224, [R1+0x24] ;  /* 0x0000240001e07983 */ /* 0x000ea80000300800 */
[----:B------:R-:W4:Y:S01]  /*e2c0*/  LDL.LU R225, [R1+0x28] ;  /* 0x0000280001e17983 */ /* 0x000f220000300800 */
[----:B------:R-:W-:-:S03]  /*e2d0*/  FMUL R3, R226, UR25 ;  /* 0x00000019e2037c20 */ /* 0x000fc60008400000 */
[----:B------:R-:W4:Y:S04]  /*e2e0*/  LDL.LU R226, [R1+0x2c] ;  /* 0x00002c0001e27983 */ /* 0x000f280000300800 */
[----:B------:R-:W4:Y:S04]  /*e2f0*/  LDL.LU R227, [R1+0x30] ;  /* 0x0000300001e37983 */ /* 0x000f280000300800 */
[----:B------:R-:W-:Y:S01]  /*e300*/  @!P3 STG.E.U8 desc[UR22][R26.64+0xb8], R9 ;  /* 0x0000b8091a00b986 */ /* 0x000fe2000c101116 */
[----:B------:R-:W-:-:S03]  /*e310*/  ISETP.LT.OR P3, PT, R34, 0xc1, !P0 ;  /* 0x000000c12200780c */ /* 0x000fc60004761670 */
[----:B------:R0:W-:Y:S01]  /*e320*/  @!P4 STG.E.U8 desc[UR22][R26.64+0xb9], R7 ;  /* 0x0000b9071a00c986 */ /* 0x0001e2000c101116 */
[----:B------:R-:W-:-:S03]  /*e330*/  ISETP.LT.OR P4, PT, R34, 0xc2, !P0 ;  /* 0x000000c22200780c */ /* 0x000fc60004781670 */
[----:B------:R-:W-:Y:S01]  /*e340*/  @!P5 STG.E.U8 desc[UR22][R24.64+0xc0], R11 ;  /* 0x0000c00b1800d986 */ /* 0x000fe2000c101116 */
[----:B------:R-:W-:-:S03]  /*e350*/  ISETP.LT.OR P5, PT, R34, 0xc9, !P1 ;  /* 0x000000c92200780c */ /* 0x000fc60004fa1670 */
[----:B------:R1:W-:Y:S01]  /*e360*/  @!P6 STG.E.U8 desc[UR22][R24.64+0xc1], R5 ;  /* 0x0000c1051800e986 */ /* 0x0003e2000c101116 */
[----:B0-----:R-:W-:-:S03]  /*e370*/  F2FP.SATFINITE.E4M3.F32.PACK_AB_MERGE_C R7, RZ, R0, RZ ;  /* 0x00000000ff07723e */ /* 0x001fc600048070ff */
[----:B------:R-:W-:Y:S01]  /*e380*/  @!P3 STG.E.U8 desc[UR22][R26.64+0xc0], R13 ;  /* 0x0000c00d1a00b986 */ /* 0x000fe2000c101116 */
[C---:B------:R-:W-:Y:S02]  /*e390*/  ISETP.LT.OR P6, PT, R34.reuse, 0xca, !P1 ;  /* 0x000000ca2200780c */ /* 0x040fe40004fc1670 */
[----:B-1----:R-:W-:Y:S01]  /*e3a0*/  F2FP.SATFINITE.E4M3.F32.PACK_AB_MERGE_C R5, RZ, R2, RZ ;  /* 0x00000002ff05723e */ /* 0x002fe200048070ff */
[----:B------:R0:W-:Y:S01]  /*e3b0*/  @!P4 STG.E.U8 desc[UR22][R26.64+0xc1], R7 ;  /* 0x0000c1071a00c986 */ /* 0x0001e2000c101116 */
[C---:B------:R-:W-:Y:S02]  /*e3c0*/  ISETP.LT.OR P3, PT, R34.reuse, 0xc9, !P0 ;  /* 0x000000c92200780c */ /* 0x040fe40004761670 */
[C---:B------:R-:W-:Y:S01]  /*e3d0*/  ISETP.LT.OR P4, PT, R34.reuse, 0xca, !P0 ;  /* 0x000000ca2200780c */ /* 0x040fe20004781670 */
[----:B------:R1:W-:Y:S01]  /*e3e0*/  @!P5 STG.E.U8 desc[UR22][R24.64+0xc8], R5 ;  /* 0x0000c8051800d986 */ /* 0x0003e2000c101116 */
[----:B------:R-:W-:Y:S02]  /*e3f0*/  ISETP.LT.OR P5, PT, R34, 0xd1, !P1 ;  /* 0x000000d12200780c */ /* 0x000fe40004fa1670 */
[----:B------:R-:W-:-:S02]  /*e400*/  F2FP.SATFINITE.E4M3.F32.PACK_AB_MERGE_C R9, RZ, R3, RZ ;  /* 0x00000003ff09723e */ /* 0x000fc400048070ff */
[----:B------:R-:W-:-:S03]  /*e410*/  F2FP.SATFINITE.E4M3.F32.PACK_AB_MERGE_C R11, RZ, R4, RZ ;  /* 0x00000004ff0b723e */ /* 0x000fc600048070ff */
[----:B------:R1:W-:Y:S04]  /*e420*/  @!P6 STG.E.U8 desc[UR22][R24.64+0xc9], R9 ;  /* 0x0000c9091800e986 */ /* 0x0003e8000c101116 */
[----:B------:R-:W-:Y:S01]  /*e430*/  @!P3 STG.E.U8 desc[UR22][R26.64+0xc8], R11 ;  /* 0x0000c80b1a00b986 */ /* 0x000fe2000c101116 */
[----:B------:R-:W-:-:S03]  /*e440*/  FMUL R0, R220, UR25 ;  /* 0x00000019dc007c20 */ /* 0x000fc60008400000 */
[----:B------:R-:W4:Y:S02]  /*e450*/  LDL.LU R220, [R1+0x34] ;  /* 0x0000340001dc7983 */ /* 0x000f240000300800 */
[----:B0-----:R-:W-:Y:S01]  /*e460*/  F2FP.SATFINITE.E4M3.F32.PACK_AB_MERGE_C R7, RZ, R0, RZ ;  /* 0x00000000ff07723e */ /* 0x001fe200048070ff */
[----:B------:R-:W-:Y:S02]  /*e470*/  FMUL R2, R221, UR25 ;  /* 0x00000019dd027c20 */ /* 0x000fe40008400000 */
[----:B------:R-:W4:Y:S03]  /*e480*/  LDL.LU R221, [R1+0x38] ;  /* 0x0000380001dd7983 */ /* 0x000f260000300800 */
[----:B-1----:R-:W-:Y:S01]  /*e490*/  F2FP.SATFINITE.E4M3.F32.PACK_AB_MERGE_C R5, RZ, R2, RZ ;  /* 0x00000002ff05723e */ /* 0x002fe200048070ff */
[----:B------:R-:W-:Y:S04]  /*e4a0*/  @!P4 STG.E.U8 desc[UR22][R26.64+0xc9], R7 ;  /* 0x0000c9071a00c986 */ /* 0x000fe8000c101116 */
[----:B------:R0:W-:Y:S01]  /*e4b0*/  @!P5 STG.E.U8 desc[UR22][R24.64+0xd0], R5 ;  /* 0x0000d0051800d986 */ /* 0x0001e2000c101116 */
[----:B------:R-:W-:-:S03]  /*e4c0*/  FMUL R3, R223, UR25 ;  /* 0x00000019df037c20 */ /* 0x000fc60008400000 */
[----:B------:R-:W4:Y:S02]  /*e4d0*/  LDL.LU R223, [R1+0x3c] ;  /* 0x00003c0001df7983 */ /* 0x000f240000300800 */
[----:B------:R-:W-:Y:S01]  /*e4e0*/  F2FP.SATFINITE.E4M3.F32.PACK_AB_MERGE_C R9, RZ, R3, RZ ;  /* 0x00000003ff09723e */ /* 0x000fe200048070ff */
[----:B---3--:R-:W-:Y:S02]  /*e4f0*/  FMUL R0, R222, UR25 ;  /* 0x00000019de007c20 */ /* 0x008fe40008400000 */
[----:B------:R-:W3:Y:S03]  /*e500*/  LDL.LU R222, [R1+0x40] ;  /* 0x0000400001de7983 */ /* 0x000ee60000300800 */
[----:B------:R-:W-:Y:S01]  /*e510*/  F2FP.SATFINITE.E4M3.F32.PACK_AB_MERGE_C R13, RZ, R0, RZ ;  /* 0x00000000ff0d723e */ /* 0x000fe200048070ff */
[----:B--2---:R-:W-:Y:S02]  /*e520*/  FMUL R2, R224, UR25 ;  /* 0x00000019e0027c20 */ /* 0x004fe40008400000 */
[----:B------:R-:W2:Y:S01]  /*e530*/  LDL.LU R224, [R1+0x44] ;  /* 0x0000440001e07983 */ /* 0x000ea20000300800 */
[----:B----4-:R-:W-:-:S03]  /*e540*/  FMUL R0, R225, UR25 ;  /* 0x00000019e1007c20 */ /* 0x010fc60008400000 */
[----:B------:R-:W4:Y:S01]  /*e550*/  LDL.LU R225, [R1+0x48] ;  /* 0x0000480001e17983 */ /* 0x000f220000300800 */
[----:B------:R-:W-:Y:S01]  /*e560*/  FMUL R3, R226, UR25 ;  /* 0x00000019e2037c20 */ /* 0x000fe20008400000 */
[----:B0-----:R-:W-:Y:S02]  /*e570*/  F2FP.SATFINITE.E4M3.F32.PACK_AB_MERGE_C R5, RZ, R0, RZ ;  /* 0x00000000ff05723e */ /* 0x001fe400048070ff */
[----:B------:R-:W4:Y:S01]  /*e580*/  LDL.LU R226, [R1+0x4c] ;  /* 0x00004c0001e27983 */ /* 0x000f220000300800 */
[----:B------:R-:W-:-:S03]  /*e590*/  FMUL R0, R227, UR25 ;  /* 0x00000019e3007c20 */ /* 0x000fc60008400000 */
[----:B------:R-:W4:Y:S01]  /*e5a0*/  LDL.LU R227, [R1+0x50] ;  /* 0x0000500001e37983 */ /* 0x000f220000300800 */
[C---:B------:R-:W-:Y:S02]  /*e5b0*/  ISETP.LT.OR P6, PT, R34.reuse, 0xd2, !P1 ;  /* 0x000000d22200780c */ /* 0x040fe40004fc1670 */
[C---:B------:R-:W-:Y:S01]  /*e5c0*/  ISETP.LT.OR P4, PT, R34.reuse, 0xd2, !P0 ;  /* 0x000000d22200780c */ /* 0x040fe20004781670 */
[----:B------:R-:W4:Y:S01]  /*e5d0*/  LDL.LU R218, [R1+0x54] ;  /* 0x0000540001da7983 */ /* 0x000f220000300800 */
[C---:B------:R-:W-:Y:S02]  /*e5e0*/  ISETP.LT.OR P3, PT, R34.reuse, 0xd1, !P0 ;  /* 0x000000d12200780c */ /* 0x040fe40004761670 */
[----:B------:R-:W-:Y:S02]  /*e5f0*/  ISETP.LT.OR P5, PT, R34, 0xd9, !P1 ;  /* 0x000000d92200780c */ /* 0x000fe40004fa1670 */
[----:B------:R-:W-:Y:S02]  /*e600*/  F2FP.SATFINITE.E4M3.F32.PACK_AB_MERGE_C R7, RZ, R2, RZ ;  /* 0x00000002ff07723e */ /* 0x000fe400048070ff */
[----:B------:R-:W-:-:S03]  /*e610*/  F2FP.SATFINITE.E4M3.F32.PACK_AB_MERGE_C R11, RZ, R0, RZ ;  /* 0x00000000ff0b723e */ /* 0x000fc600048070ff */
[----:B------:R0:W-:Y:S01]  /*e620*/  @!P6 STG.E.U8 desc[UR22][R24.64+0xd1], R9 ;  /* 0x0000d1091800e986 */ /* 0x0001e2000c101116 */
[----:B------:R-:W-:-:S03]  /*e630*/  ISETP.LT.OR P6, PT, R34, 0xda, !P1 ;  /* 0x000000da2200780c */ /* 0x000fc60004fc1670 */
[----:B------:R-:W-:Y:S01]  /*e640*/  @!P4 STG.E.U8 desc[UR22][R26.64+0xd1], R7 ;  /* 0x0000d1071a00c986 */ /* 0x000fe2000c101116 */
[----:B------:R-:W-:-:S03]  /*e650*/  ISETP.LT.OR P4, PT, R34, 0xda, !P0 ;  /* 0x000000da2200780c */ /* 0x000fc60004781670 */
[----:B------:R-:W-:Y:S01]  /*e660*/  @!P3 STG.E.U8 desc[UR22][R26.64+0xd0], R13 ;  /* 0x0000d00d1a00b986 */ /* 0x000fe2000c101116 */
[----:B0-----:R-:W-:-:S03]  /*e670*/  F2FP.SATFINITE.E4M3.F32.PACK_AB_MERGE_C R9, RZ, R3, RZ ;  /* 0x00000003ff09723e */ /* 0x001fc600048070ff */
[----:B------:R0:W-:Y:S04]  /*e680*/  @!P5 STG.E.U8 desc[UR22][R24.64+0xd8], R5 ;  /* 0x0000d8051800d986 */ /* 0x0001e8000c101116 */
[----:B------:R1:W-:Y:S01]  /*e690*/  @!P6 STG.E.U8 desc[UR22][R24.64+0xd9], R9 ;  /* 0x0000d9091800e986 */ /* 0x0003e2000c101116 */
[----:B------:R-:W-:-:S03]  /*e6a0*/  FMUL R0, R220, UR25 ;  /* 0x00000019dc007c20 */ /* 0x000fc60008400000 */
[----:B------:R-:W4:Y:S02]  /*e6b0*/  LDL.LU R220, [R1+0x58] ;  /* 0x0000580001dc7983 */ /* 0x000f240000300800 */
[----:B0-----:R-:W-:Y:S01]  /*e6c0*/  F2FP.SATFINITE.E4M3.F32.PACK_AB_MERGE_C R5, RZ, R0, RZ ;  /* 0x00000000ff05723e */ /* 0x001fe200048070ff */
[----:B------:R-:W-:Y:S02]  /*e6d0*/  FMUL R2, R221, UR25 ;  /* 0x00000019dd027c20 */ /* 0x000fe40008400000 */
[----:B------:R-:W4:Y:S03]  /*e6e0*/  LDL.LU R221, [R1+0x5c] ;  /* 0x00005c0001dd7983 */ /* 0x000f260000300800 */
[----:B------:R-:W-:Y:S01]  /*e6f0*/  F2FP.SATFINITE.E4M3.F32.PACK_AB_MERGE_C R7, RZ, R2, RZ ;  /* 0x00000002ff07723e */ /* 0x000fe200048070ff */
[----:B------:R0:W-:Y:S01]  /*e700*/  @!P4 STG.E.U8 desc[UR22][R26.64+0xd9], R5 ;  /* 0x0000d9051a00c986 */ /* 0x0001e2000c101116 */
[----:B------:R-:W-:-:S03]  /*e710*/  FMUL R3, R223, UR25 ;  /* 0x00000019df037c20 */ /* 0x000fc60008400000 */
[----:B------:R-:W4:Y:S02]  /*e720*/  LDL.LU R223, [R1+0x60] ;  /* 0x0000600001df7983 */ /* 0x000f240000300800 */
[----:B-1----:R-:W-:Y:S01]  /*e730*/  F2FP.SATFINITE.E4M3.F32.PACK_AB_MERGE_C R9, RZ, R3, RZ ;  /* 0x00000003ff09723e */ /* 0x002fe200048070ff */
[----:B---3--:R-:W-:Y:S02]  /*e740*/  FMUL R4, R222, UR25 ;  /* 0x00000019de047c20 */ /* 0x008fe40008400000 */
[----:B------:R-:W3:Y:S01]  /*e750*/  LDL.LU R222, [R1+0x64] ;  /* 0x0000640001de7983 */ /* 0x000ee20000300800 */
[----:B--2---:R-:W-:-:S03]  /*e760*/  FMUL R0, R224, UR25 ;  /* 0x00000019e0007c20 */ /* 0x004fc60008400000 */
[----:B------:R-:W2:Y:S01]  /*e770*/  LDL.LU R224, [R1+0x68] ;  /* 0x0000680001e07983 */ /* 0x000ea20000300800 */
[----:B----4-:R-:W-:Y:S01]  /*e780*/  FMUL R2, R225, UR25 ;  /* 0x00000019e1027c20 */ /* 0x010fe20008400000 */
[----:B0-----:R-:W-:Y:S02]  /*e790*/  F2FP.SATFINITE.E4M3.F32.PACK_AB_MERGE_C R5, RZ, R0, RZ ;  /* 0x00000000ff05723e */ /* 0x001fe400048070ff */
[----:B------:R-:W4:Y:S01]  /*e7a0*/  LDL.LU R225, [R1+0x6c] ;  /* 0x00006c0001e17983 */ /* 0x000f220000300800 */
[----:B------:R-:W-:-:S03]  /*e7b0*/  FMUL R3, R226, UR25 ;  /* 0x00000019e2037c20 */ /* 0x000fc60008400000 */
[----:B------:R-:W4:Y:S01]  /*e7c0*/  LDL.LU R226, [R1+0x70] ;  /* 0x0000700001e27983 */ /* 0x000f220000300800 */
[----:B------:R-:W-:-:S03]  /*e7d0*/  FMUL R0, R227, UR25 ;  /* 0x00000019e3007c20 */ /* 0x000fc60008400000 */
[----:B------:R-:W4:Y:S01]  /*e7e0*/  LDL.LU R227, [R1+0x74] ;  /* 0x0000740001e37983 */ /* 0x000f220000300800 */
[C---:B------:R-:W-:Y:S02]  /*e7f0*/  ISETP.LT.OR P3, PT, R34.reuse, 0xd9, !P0 ;  /* 0x000000d92200780c */ /* 0x040fe40004761670 */
[C---:B------:R-:W-:Y:S02]  /*e800*/  ISETP.LT.OR P5, PT, R34.reuse, 0xe1, !P1 ;  /* 0x000000e12200780c */ /* 0x040fe40004fa1670 */
[C---:B------:R-:W-:Y:S02]  /*e810*/  ISETP.LT.OR P6, PT, R34.reuse, 0xe2, !P1 ;  /* 0x000000e22200780c */ /* 0x040fe40004fc1670 */
[----:B------:R-:W-:-:S07]  /*e820*/  ISETP.LT.OR P4, PT, R34, 0xe2, !P0 ;  /* 0x000000e22200780c */ /* 0x000fce0004781670 */
[----:B------:R-:W-:Y:S01]  /*e830*/  @!P3 STG.E.U8 desc[UR22][R26.64+0xd8], R11 ;  /* 0x0000d80b1a00b986 */ /* 0x000fe2000c101116 */
[----:B------:R-:W-:-:S03]  /*e840*/  ISETP.LT.OR P3, PT, R34, 0xe1, !P0 ;  /* 0x000000e12200780c */ /* 0x000fc60004761670 */
[----:B------:R0:W-:Y:S01]  /*e850*/  @!P5 STG.E.U8 desc[UR22][R24.64+0xe0], R7 ;  /* 0x0000e0071800d986 */ /* 0x0001e2000c101116 */
[----:B------:R-:W-:-:S03]  /*e860*/  ISETP.LT.OR P5, PT, R34, 0xe9, !P1 ;  /* 0x000000e92200780c */ /* 0x000fc60004fa1670 */
[----:B------:R1:W-:Y:S01]  /*e870*/  @!P6 STG.E.U8 desc[UR22][R24.64+0xe1], R9 ;  /* 0x0000e1091800e986 */ /* 0x0003e2000c101116 */
[----:B------:R-:W-:Y:S02]  /*e880*/  ISETP.LT.OR P6, PT, R34, 0xea, !P1 ;  /* 0x000000ea2200780c */ /* 0x000fe40004fc1670 */
[----:B------:R-:W-:Y:S01]  /*e890*/  F2FP.SATFINITE.E4M3.F32.PACK_AB_MERGE_C R13, RZ, R4, RZ ;  /* 0x00000004ff0d723e */ /* 0x000fe200048070ff */
[----:B------:R1:W-:Y:S01]  /*e8a0*/  @!P4 STG.E.U8 desc[UR22][R26.64+0xe1], R5 ;  /* 0x0000e1051a00c986 */ /* 0x0003e2000c101116 */
[----:B0-----:R-:W-:-:S03]  /*e8b0*/  F2FP.SATFINITE.E4M3.F32.PACK_AB_MERGE_C R7, RZ, R2, RZ ;  /* 0x00000002ff07723e */ /* 0x001fc600048070ff */
[----:B------:R-:W-:Y:S01]  /*e8c0*/  @!P3 STG.E.U8 desc[UR22][R26.64+0xe0], R13 ;  /* 0x0000e00d1a00b986 */ /* 0x000fe2000c101116 */
[----:B-1----:R-:W-:-:S03]  /*e8d0*/  F2FP.SATFINITE.E4M3.F32.PACK_AB_MERGE_C R9, RZ, R3, RZ ;  /* 0x00000003ff09723e */ /* 0x002fc600048070ff */
[----:B------:R0:W-:Y:S01]  /*e8e0*/  @!P5 STG.E.U8 desc[UR22][R24.64+0xe8], R7 ;  /* 0x0000e8071800d986 */ /* 0x0001e2000c101116 */
[C---:B------:R-:W-:Y:S02]  /*e8f0*/  ISETP.LT.OR P3, PT, R34.reuse, 0xe9, !P0 ;  /* 0x000000e92200780c */ /* 0x040fe40004761670 */
[C---:B------:R-:W-:Y:S01]  /*e900*/  ISETP.LT.OR P4, PT, R34.reuse, 0xea, !P0 ;  /* 0x000000ea2200780c */ /* 0x040fe20004781670 */
[----:B------:R1:W-:Y:S01]  /*e910*/  @!P6 STG.E.U8 desc[UR22][R24.64+0xe9], R9 ;  /* 0x0000e9091800e986 */ /* 0x0003e2000c101116 */
[----:B------:R-:W-:Y:S01]  /*e920*/  ISETP.LT.OR P5, PT, R34, 0xf1, !P1 ;  /* 0x000000f12200780c */ /* 0x000fe20004fa1670 */
[----:B------:R-:W-:Y:S01]  /*e930*/  FMUL R2, R218, UR25 ;  /* 0x00000019da027c20 */ /* 0x000fe20008400000 */
[----:B------:R-:W-:Y:S02]  /*e940*/  ISETP.LT.OR P6, PT, R34, 0xf2, !P1 ;  /* 0x000000f22200780c */ /* 0x000fe40004fc1670 */
[----:B------:R-:W-:Y:S02]  /*e950*/  F2FP.SATFINITE.E4M3.F32.PACK_AB_MERGE_C R11, RZ, R0, RZ ;  /* 0x00000000ff0b723e */ /* 0x000fe400048070ff */
[----:B------:R-:W-:-:S03]  /*e960*/  F2FP.SATFINITE.E4M3.F32.PACK_AB_MERGE_C R5, RZ, R2, RZ ;  /* 0x00000002ff05723e */ /* 0x000fc600048070ff */
[----:B------:R-:W-:Y:S01]  /*e970*/  @!P3 STG.E.U8 desc[UR22][R26.64+0xe8], R11 ;  /* 0x0000e80b1a00b986 */ /* 0x000fe2000c101116 */
[----:B------:R-:W-:-:S03]  /*e980*/  ISETP.LT.OR P3, PT, R34, 0xf1, !P0 ;  /* 0x000000f12200780c */ /* 0x000fc60004761670 */
[----:B------:R-:W-:Y:S01]  /*e990*/  @!P4 STG.E.U8 desc[UR22][R26.64+0xe9], R5 ;  /* 0x0000e9051a00c986 */ /* 0x000fe2000c101116 */
[C---:B------:R-:W-:Y:S02]  /*e9a0*/  ISETP.LT.OR P4, PT, R34.reuse, 0xf9, !P1 ;  /* 0x000000f92200780c */ /* 0x040fe40004f81670 */
[----:B------:R-:W-:Y:S01]  /*e9b0*/  ISETP.LT.OR P1, PT, R34, 0xfa, !P1 ;  /* 0x000000fa2200780c */ /* 0x000fe20004f21670 */
[----:B------:R-:W-:-:S05]  /*e9c0*/  FMUL R0, R220, UR25 ;  /* 0x00000019dc007c20 */ /* 0x000fca0008400000 */
[----:B0-----:R-:W-:-:S05]  /*e9d0*/  F2FP.SATFINITE.E4M3.F32.PACK_AB_MERGE_C R7, RZ, R0, RZ ;  /* 0x00000000ff07723e */ /* 0x001fca00048070ff */
[----:B------:R0:W-:Y:S01]  /*e9e0*/  @!P5 STG.E.U8 desc[UR22][R24.64+0xf0], R7 ;  /* 0x0000f0071800d986 */ /* 0x0001e2000c101116 */
[----:B------:R-:W-:-:S05]  /*e9f0*/  FMUL R3, R221, UR25 ;  /* 0x00000019dd037c20 */ /* 0x000fca0008400000 */
[----:B-1----:R-:W-:Y:S02]  /*ea00*/  F2FP.SATFINITE.E4M3.F32.PACK_AB_MERGE_C R9, RZ, R3, RZ ;  /* 0x00000003ff09723e */ /* 0x002fe400048070ff */
[----:B------:R-:W-:-:S03]  /*ea10*/  ISETP.LT.OR P5, PT, R34, 0xf2, !P0 ;  /* 0x000000f22200780c */ /* 0x000fc600047a1670 */
[----:B------:R1:W-:Y:S01]  /*ea20*/  @!P6 STG.E.U8 desc[UR22][R24.64+0xf1], R9 ;  /* 0x0000f1091800e986 */ /* 0x0003e2000c101116 */
[C---:B------:R-:W-:Y:S02]  /*ea30*/  ISETP.LT.OR P6, PT, R34.reuse, 0xf9, !P0 ;  /* 0x000000f92200780c */ /* 0x040fe400047c1670 */
[----:B------:R-:W-:Y:S01]  /*ea40*/  ISETP.LT.OR P0, PT, R34, 0xfa, !P0 ;  /* 0x000000fa2200780c */ /* 0x000fe20004701670 */
[----:B------:R-:W-:-:S05]  /*ea50*/  FMUL R0, R223, UR25 ;  /* 0x00000019df007c20 */ /* 0x000fca0008400000 */
[----:B------:R-:W-:-:S05]  /*ea60*/  F2FP.SATFINITE.E4M3.F32.PACK_AB_MERGE_C R13, RZ, R0, RZ ;  /* 0x00000000ff0d723e */ /* 0x000fca00048070ff */
[----:B------:R0:W-:Y:S01]  /*ea70*/  @!P3 STG.E.U8 desc[UR22][R26.64+0xf0], R13 ;  /* 0x0000f00d1a00b986 */ /* 0x0001e2000c101116 */
[----:B---3--:R-:W-:Y:S01]  /*ea80*/  FMUL R0, R222, UR25 ;  /* 0x00000019de007c20 */ /* 0x008fe20008400000 */
[----:B--2---:R-:W-:Y:S01]  /*ea90*/  FMUL R2, R224, UR25 ;  /* 0x00000019e0027c20 */ /* 0x004fe20008400000 */
[----:B----4-:R-:W-:-:S03]  /*eaa0*/  FMUL R3, R225, UR25 ;  /* 0x00000019e1037c20 */ /* 0x010fc60008400000 */
[----:B0-----:R-:W-:Y:S01]  /*eab0*/  F2FP.SATFINITE.E4M3.F32.PACK_AB_MERGE_C R7, RZ, R0, RZ ;  /* 0x00000000ff07723e */ /* 0x001fe200048070ff */
[----:B------:R-:W-:Y:S01]  /*eac0*/  FMUL R4, R226, UR25 ;  /* 0x00000019e2047c20 */ /* 0x000fe20008400000 */
[----:B------:R-:W-:Y:S01]  /*ead0*/  FMUL R5, R227, UR25 ;  /* 0x00000019e3057c20 */ /* 0x000fe20008400000 */
[----:B-1----:R-:W-:Y:S02]  /*eae0*/  F2FP.SATFINITE.E4M3.F32.PACK_AB_MERGE_C R9, RZ, R2, RZ ;  /* 0x00000002ff09723e */ /* 0x002fe400048070ff */
[----:B------:R-:W-:Y:S02]  /*eaf0*/  F2FP.SATFINITE.E4M3.F32.PACK_AB_MERGE_C R3, RZ, R3, RZ ;  /* 0x00000003ff03723e */ /* 0x000fe400048070ff */
[----:B------:R-:W-:Y:S02]  /*eb00*/  F2FP.SATFINITE.E4M3.F32.PACK_AB_MERGE_C R11, RZ, R4, RZ ;  /* 0x00000004ff0b723e */ /* 0x000fe400048070ff */
[----:B------:R-:W-:Y:S01]  /*eb10*/  F2FP.SATFINITE.E4M3.F32.PACK_AB_MERGE_C R5, RZ, R5, RZ ;  /* 0x00000005ff05723e */ /* 0x000fe200048070ff */
[----:B------:R0:W-:Y:S04]  /*eb20*/  @!P5 STG.E.U8 desc[UR22][R26.64+0xf1], R7 ;  /* 0x0000f1071a00d986 */ /* 0x0001e8000c101116 */
[----:B------:R0:W-:Y:S04]  /*eb30*/  @!P4 STG.E.U8 desc[UR22][R24.64+0xf8], R9 ;  /* 0x0000f8091800c986 */ /* 0x0001e8000c101116 */
[----:B------:R0:W-:Y:S04]  /*eb40*/  @!P1 STG.E.U8 desc[UR22][R24.64+0xf9], R3 ;  /* 0x0000f90318009986 */ /* 0x0001e8000c101116 */
[----:B------:R0:W-:Y:S04]  /*eb50*/  @!P6 STG.E.U8 desc[UR22][R26.64+0xf8], R11 ;  /* 0x0000f80b1a00e986 */ /* 0x0001e8000c101116 */
[----:B------:R0:W-:Y:S02]  /*eb60*/  @!P0 STG.E.U8 desc[UR22][R26.64+0xf9], R5 ;  /* 0x0000f9051a008986 */ /* 0x0001e4000c101116 */
.L_x_298:
[----:B------:R-:W-:Y:S05]  /*eb70*/  BSYNC B0 ;  /* 0x0000000000007941 */ /* 0x000fea0003800000 */
.L_x_40:
[----:B------:R-:W2:Y:S01]  /*eb80*/  LDL.LU R22, [R1+0x84] ;  /* 0x0000840001167983 */ /* 0x000ea20000300800 */
[----:B0-----:R-:W-:Y:S01]  /*eb90*/  IMAD.U32 R3, RZ, RZ, UR18 ;  /* 0x00000012ff037e24 */ /* 0x001fe2000f8e00ff */
[----:B------:R-:W-:Y:S02]  /*eba0*/  ULDC.64 UR6, c[0x0][0x650] ;  /* 0x0001940000067ab9 */ /* 0x000fe40000000a00 */
[----:B------:R-:W3:Y:S01]  /*ebb0*/  LDL.LU R19, [R1+0x88] ;  /* 0x0000880001137983 */ /* 0x000ee20000300800 */
[----:B-----5:R-:W-:Y:S01]  /*ebc0*/  IMAD.U32 R0, RZ, RZ, UR20 ;  /* 0x00000014ff007e24 */ /* 0x020fe2000f8e00ff */
[----:B------:R0:W-:Y:S01]  /*ebd0*/  SYNCS.ARRIVE.TRANS64.A1T0 RZ, [R3+UR29], RZ ;  /* 0x000000ff03ff79a7 */ /* 0x0001e2000810001d */
[----:B------:R-:W-:Y:S02]  /*ebe0*/  IMAD.U32 R2, RZ, RZ, UR20 ;  /* 0x00000014ff027e24 */ /* 0x000fe4000f8e00ff */
[----:B------:R-:W-:Y:S02]  /*ebf0*/  IMAD.MOV.U32 R4, RZ, RZ, -0x1 ;  /* 0xffffffffff047424 */ /* 0x000fe400078e00ff */
[----:B0-----:R-:W-:Y:S01]  /*ec00*/  IMAD.U32 R3, RZ, RZ, UR15 ;  /* 0x0000000fff037e24 */ /* 0x001fe2000f8e00ff */
[----:B---3--:R-:W-:-:S02]  /*ec10*/  LEA R19, P0, R0, R19, 0x1 ;  /* 0x0000001300137211 */ /* 0x008fc400078008ff */
[----:B------:R-:W-:Y:S02]  /*ec20*/  PRMT R0, RZ, 0x7610, R0 ;  /* 0x00007610ff007816 */ /* 0x000fe40000000000 */
[----:B--2---:R-:W-:Y:S01]  /*ec30*/  LEA.HI.X R22, R2, R22, R3, 0x1, P0 ;  /* 0x0000001602167211 */ /* 0x004fe200000f0c03 */
[----:B------:R-:W-:Y:S01]  /*ec40*/  IMAD.MOV.U32 R2, RZ, RZ, -0x1 ;  /* 0xffffffffff027424 */ /* 0x000fe200078e00ff */
[----:B------:R0:W-:Y:S01]  /*ec50*/  STL [R1+0x88], R19 ;  /* 0x0000881301007387 */ /* 0x0001e20000100800 */
[----:B------:R-:W-:Y:S01]  /*ec60*/  IMAD.MOV.U32 R3, RZ, RZ, -0x1 ;  /* 0xffffffffff037424 */ /* 0x000fe200078e00ff */
[----:B------:R-:W-:Y:S02]  /*ec70*/  ISETP.GE.U32.AND P0, PT, R19, UR6, PT ;  /* 0x0000000613007c0c */ /* 0x000fe4000bf06070 */
[----:B------:R0:W-:Y:S02]  /*ec80*/  STL [R1+0x84], R22 ;  /* 0x0000841601007387 */ /* 0x0001e40000100800 */
[----:B------:R-:W-:-:S02]  /*ec90*/  ISETP.GE.U32.AND.EX P0, PT, R22, UR7, PT, P0 ;  /* 0x0000000716007c0c */ /* 0x000fc4000bf06100 */
[----:B------:R0:W-:Y:S04]  /*eca0*/  STL [R1+0x8c], R4 ;  /* 0x00008c0401007387 */ /* 0x0001e80000100800 */
[----:B------:R0:W-:Y:S04]  /*ecb0*/  STL [R1+0x7c], R2 ;  /* 0x00007c0201007387 */ /* 0x0001e80000100800 */
[----:B------:R0:W-:Y:S03]  /*ecc0*/  STL [R1+0x90], R3 ;  /* 0x0000900301007387 */ /* 0x0001e60000100800 */
[----:B------:R-:W-:Y:S05]  /*ecd0*/  @P0 BRA `(.L_x_299) ;  /* 0x0000000400740947 */ /* 0x000fea0003800000 */
[----:B------:R-:W2:Y:S01]  /*ece0*/  S2R R14, SR_CTAID.X ;  /* 0x00000000000e7919 */ /* 0x000ea20000002500 */
[----:B------:R-:W3:Y:S01]  /*ecf0*/  LDC.64 R8, c[0x0][0x628] ;  /* 0x00018a00ff087b82 */ /* 0x000ee20000000a00 */
[----:B------:R-:W-:Y:S01]  /*ed00*/  ULDC UR6, c[0x0][0x150] ;  /* 0x0000540000067ab9 */ /* 0x000fe20000000800 */
[----:B------:R-:W-:Y:S01]  /*ed10*/  IMAD.MOV.U32 R6, RZ, RZ, R19 ;  /* 0x000000ffff067224 */ /* 0x000fe200078e0013 */
[----:B------:R-:W0:Y:S01]  /*ed20*/  S2R R16, SR_CTAID.Y ;  /* 0x0000000000107919 */ /* 0x000e220000002600 */
[----:B------:R-:W-:-:S04]  /*ed30*/  IMAD.MOV.U32 R7, RZ, RZ, R22 ;  /* 0x000000ffff077224 */ /* 0x000fc800078e0016 */
[----:B------:R-:W0:Y:S08]  /*ed40*/  LDC R17, c[0x0][0x144] ;  /* 0x00005100ff117b82 */ /* 0x000e300000000800 */
[----:B------:R-:W0:Y:S08]  /*ed50*/  LDC R10, c[0x0][0x630] ;  /* 0x00018c00ff0a7b82 */ /* 0x000e300000000800 */
[----:B------:R-:W0:Y:S01]  /*ed60*/  LDC.64 R12, c[0x0][0x620] ;  /* 0x00018800ff0c7b82 */ /* 0x000e220000000a00 */
[----:B---3--:R-:W-:-:S04]  /*ed70*/  ISETP.NE.U32.AND P0, PT, R8, RZ, PT ;  /* 0x000000ff0800720c */ /* 0x008fc80003f05070 */
[----:B------:R-:W-:Y:S02]  /*ed80*/  ISETP.NE.AND.EX P0, PT, R9, RZ, PT, P0 ;  /* 0x000000ff0900720c */ /* 0x000fe40003f05300 */
[----:B--2---:R-:W-:-:S05]  /*ed90*/  I2FP.F32.U32 R0, R14 ;  /* 0x0000000e00007245 */ /* 0x004fca0000201000 */
[----:B------:R-:W-:-:S04]  /*eda0*/  FMUL R0, R0, UR6 ;  /* 0x0000000600007c20 */ /* 0x000fc80008400000 */
[----:B------:R2:W3:Y:S02]  /*edb0*/  F2I.U32.TRUNC.NTZ R15, R0 ;  /* 0x00000000000f7305 */ /* 0x0004e4000020f000 */
[----:B------:R-:W-:Y:S05]  /*edc0*/  @!P0 BRA `(.L_x_300) ;  /* 0x0000000000288947 */ /* 0x000fea0003800000 */
[----:B--2---:R-:W2:Y:S02]  /*edd0*/  LDC R0, c[0x0][0x634] ;  /* 0x00018d00ff007b82 */ /* 0x004ea40000000800 */
[----:B--2---:R-:W-:-:S05]  /*ede0*/  IADD3 R7, P0, R19, R0, RZ ;  /* 0x0000000013077210 */ /* 0x004fca0007f1e0ff */
[----:B------:R-:W-:-:S04]  /*edf0*/  IMAD.X R11, RZ, RZ, R22, P0 ;  /* 0x000000ffff0b7224 */ /* 0x000fc800000e0616 */
[----:B0-----:R-:W-:-:S04]  /*ee00*/  IMAD.WIDE.U32 R2, R11, R8, RZ ;  /* 0x000000080b027225 */ /* 0x001fc800078e00ff */
[----:B------:R-:W-:-:S04]  /*ee10*/  IMAD.WIDE.U32 R4, P0, R7, R9, R2 ;  /* 0x0000000907047225 */ /* 0x000fc80007800002 */
[----:B------:R-:W-:-:S04]  /*ee20*/  IMAD.WIDE.U32 R2, R7, R8, RZ ;  /* 0x0000000807027225 */ /* 0x000fc800078e00ff */
[----:B------:R-:W-:Y:S01]  /*ee30*/  IMAD.X R7, RZ, RZ, RZ, P0 ;  /* 0x000000ffff077224 */ /* 0x000fe200000e06ff */
[----:B------:R-:W-:Y:S01]  /*ee40*/  IADD3 RZ, P0, R3, R4, RZ ;  /* 0x0000000403ff7210 */ /* 0x000fe20007f1e0ff */
[----:B------:R-:W-:-:S04]  /*ee50*/  IMAD.MOV.U32 R6, RZ, RZ, R5 ;  /* 0x000000ffff067224 */ /* 0x000fc800078e0005 */
[----:B------:R-:W-:-:S08]  /*ee60*/  IMAD.WIDE.U32.X R6, R11, R9, R6, P0 ;  /* 0x000000090b067225 */ /* 0x000fd000000e0406 */
.L_x_300:
[-CC-:B0-----:R-:W-:Y:S01]  /*ee70*/  SHF.R.U64 R11, R6, R10.reuse, R7.reuse ;  /* 0x0000000a060b7219 */ /* 0x181fe20000001207 */
[----:B------:R-:W0:Y:S01]  /*ee80*/  LDC.64 R20, c[0x0][0x640] ;  /* 0x00019000ff147b82 */ /* 0x000e220000000a00 */
[----:B--2---:R-:W-:Y:S01]  /*ee90*/  SHF.R.U32.HI R0, RZ, R10, R7 ;  /* 0x0000000aff007219 */ /* 0x004fe20000011607 */
[----:B------:R-:W-:Y:S01]  /*eea0*/  IMAD.MOV.U32 R2, RZ, RZ, R19 ;  /* 0x000000ffff027224 */ /* 0x000fe200078e0013 */
[----:B------:R-:W-:Y:S01]  /*eeb0*/  IADD3 R5, P0, RZ, -R11, RZ ;  /* 0x8000000bff057210 */ /* 0x000fe20007f1e0ff */
[----:B---3--:R-:W-:Y:S01]  /*eec0*/  IMAD.MOV R15, RZ, RZ, -R15 ;  /* 0x000000ffff0f7224 */ /* 0x008fe200078e0a0f */
[----:B------:R-:W-:Y:S01]  /*eed0*/  ULDC UR6, c[0x0][0x154] ;  /* 0x0000550000067ab9 */ /* 0x000fe20000000800 */
[----:B------:R-:W-:Y:S02]  /*eee0*/  IMAD.MOV.U32 R7, RZ, RZ, 0x1 ;  /* 0x00000001ff077424 */ /* 0x000fe400078e00ff */
[----:B------:R-:W2:Y:S01]  /*eef0*/  LDC R4, c[0x0][0x618] ;  /* 0x00018600ff047b82 */ /* 0x000ea20000000800 */
[----:B------:R-:W-:-:S02]  /*ef00*/  IMAD.X R3, RZ, RZ, ~R0, P0 ;  /* 0x000000ffff037224 */ /* 0x000fc400000e0e00 */
[----:B------:R-:W-:Y:S02]  /*ef10*/  IMAD R17, R17, R15, R14 ;  /* 0x0000000f11117224 */ /* 0x000fe400078e020e */
[-C--:B------:R-:W-:Y:S02]  /*ef20*/  IMAD R0, R3, R12.reuse, RZ ;  /* 0x0000000c03007224 */ /* 0x080fe400078e02ff */
[----:B------:R-:W-:Y:S01]  /*ef30*/  IMAD.MOV.U32 R3, RZ, RZ, R22 ;  /* 0x000000ffff037224 */ /* 0x000fe200078e0016 */
[----:B------:R-:W3:Y:S01]  /*ef40*/  LDC R6, c[0x0][0x608] ;  /* 0x00018200ff067b82 */ /* 0x000ee20000000800 */
[----:B------:R-:W-:-:S04]  /*ef50*/  IMAD.WIDE.U32 R2, R5, R12, R2 ;  /* 0x0000000c05027225 */ /* 0x000fc800078e0002 */
[----:B------:R-:W-:-:S03]  /*ef60*/  IMAD R5, R5, R13, R0 ;  /* 0x0000000d05057224 */ /* 0x000fc600078e0200 */
[----:B------:R-:W5:Y:S01]  /*ef70*/  LDC R18, c[0x0][0x658] ;  /* 0x00019600ff127b82 */ /* 0x000f620000000800 */
[----:B------:R-:W-:Y:S01]  /*ef80*/  I2FP.F32.U32 R0, R16 ;  /* 0x0000001000007245 */ /* 0x000fe20000201000 */
[----:B------:R-:W-:Y:S01]  /*ef90*/  IMAD.IADD R3, R3, 0x1, R5 ;  /* 0x0000000103037824 */ /* 0x000fe200078e0205 */
[----:B0-----:R-:W-:Y:S01]  /*efa0*/  ISETP.NE.U32.AND P0, PT, R20, RZ, PT ;  /* 0x000000ff1400720c */ /* 0x001fe20003f05070 */
[----:B------:R-:W-:Y:S02]  /*efb0*/  IMAD.MOV.U32 R5, RZ, RZ, -0x1 ;  /* 0xffffffffff057424 */ /* 0x000fe400078e00ff */
[----:B------:R-:W-:Y:S02]  /*efc0*/  FMUL R0, R0, UR6 ;  /* 0x0000000600007c20 */ /* 0x000fe40008400000 */
[----:B------:R-:W0:Y:S01]  /*efd0*/  LDC R15, c[0x0][0x148] ;  /* 0x00005200ff0f7b82 */ /* 0x000e220000000800 */
[----:B--2---:R-:W-:Y:S01]  /*efe0*/  SHF.R.U64 R10, R2, R4, R3 ;  /* 0x00000004020a7219 */ /* 0x004fe20000001203 */
[----:B------:R2:W0:Y:S01]  /*eff0*/  F2I.U32.TRUNC.NTZ R13, R0 ;  /* 0x00000000000d7305 */ /* 0x000422000020f000 */
[----:B------:R-:W-:-:S02]  /*f000*/  ISETP.NE.AND.EX P0, PT, R21, RZ, PT, P0 ;  /* 0x000000ff1500720c */ /* 0x000fc40003f05300 */
[----:B------:R-:W-:-:S03]  /*f010*/  SHF.R.U32.HI R3, RZ, R4, R3 ;  /* 0x00000004ff037219 */ /* 0x000fc60000011603 */
[----:B------:R-:W0:Y:S01]  /*f020*/  LDC R14, c[0x0][0x600] ;  /* 0x00018000ff0e7b82 */ /* 0x000e220000000800 */
[-CC-:B---3--:R-:W-:Y:S02]  /*f030*/  SHF.R.U64 R8, R10, R6.reuse, R3.reuse ;  /* 0x000000060a087219 */ /* 0x188fe40000001203 */
[----:B------:R-:W-:-:S05]  /*f040*/  SHF.R.U32.HI R3, RZ, R6, R3 ;  /* 0x00000006ff037219 */ /* 0x000fca0000011603 */
[----:B------:R-:W3:Y:S01]  /*f050*/  LDC R22, c[0x0][0x648] ;  /* 0x00019200ff167b82 */ /* 0x000ee20000000800 */
[-CC-:B-----5:R-:W-:Y:S02]  /*f060*/  SHF.R.U64 R12, R8, R18.reuse, R3.reuse ;  /* 0x00000012080c7219 */ /* 0x1a0fe40000001203 */
[-C--:B------:R-:W-:Y:S02]  /*f070*/  SHF.L.U32 R5, R5, R18.reuse, RZ ;  /* 0x0000001205057219 */ /* 0x080fe400000006ff */
[-C--:B------:R-:W-:Y:S01]  /*f080*/  SHF.R.U32.HI R3, RZ, R18.reuse, R3 ;  /* 0x00000012ff037219 */ /* 0x080fe20000011603 */
[----:B------:R-:W-:Y:S01]  /*f090*/  IMAD.MOV.U32 R2, RZ, RZ, R12 ;  /* 0x000000ffff027224 */ /* 0x000fe200078e000c */
[----:B------:R-:W-:Y:S01]  /*f0a0*/  SHF.L.U32 R18, R7, R18, RZ ;  /* 0x0000001207127219 */ /* 0x000fe200000006ff */
[----:B------:R-:W0:Y:S01]  /*f0b0*/  LDC R23, c[0x0][0x638] ;  /* 0x00018e00ff177b82 */ /* 0x000e220000000800 */
[----:B------:R-:W-:-:S07]  /*f0c0*/  LOP3.LUT R19, RZ, R5, RZ, 0x33, !PT ;  /* 0x00000005ff137212 */ /* 0x000fce00078e33ff */
[----:B------:R-:W0:Y:S01]  /*f0d0*/  LDC R24, c[0x0][0x610] ;  /* 0x00018400ff187b82 */ /* 0x000e220000000800 */
[----:B--2---:R-:W-:Y:S05]  /*f0e0*/  @!P0 BRA `(.L_x_301) ;  /* 0x0000000000288947 */ /* 0x004fea0003800000 */
[----:B------:R-:W2:Y:S02]  /*f0f0*/  LDC R7, c[0x0][0x64c] ;  /* 0x00019300ff077b82 */ /* 0x000ea40000000800 */
[----:B--2---:R-:W-:-:S05]  /*f100*/  IADD3 R7, P0, R12, R7, RZ ;  /* 0x000000070c077210 */ /* 0x004fca0007f1e0ff */
        /* <DEDUP_REMOVED lines=8> */
.L_x_301:
[----:B---3--:R-:W-:Y:S01]  /*f190*/  SHF.R.U64 R0, R2, R22, R3 ;  /* 0x0000001602007219 */ /* 0x008fe20000001203 */
[----:B0-----:R-:W-:Y:S01]  /*f1a0*/  VIADD R7, R14, 0xffffffff ;  /* 0xffffffff0e077836 */ /* 0x001fe20000000000 */
[----:B------:R-:W-:Y:S01]  /*f1b0*/  LOP3.LUT R5, R8, R19, RZ, 0xc0, !PT ;  /* 0x0000001308057212 */ /* 0x000fe200078ec0ff */
[----:B------:R-:W-:Y:S02]  /*f1c0*/  IMAD.MOV R13, RZ, RZ, -R13 ;  /* 0x000000ffff0d7224 */ /* 0x000fe400078e0a0d */
[----:B------:R-:W-:Y:S02]  /*f1d0*/  IMAD.MOV R3, RZ, RZ, -R0 ;  /* 0x000000ffff037224 */ /* 0x000fe400078e0a00 */
[----:B------:R-:W-:Y:S01]  /*f1e0*/  IMAD R2, R18, R0, R5 ;  /* 0x0000000012027224 */ /* 0x000fe200078e0205 */
[----:B------:R-:W-:Y:S01]  /*f1f0*/  LOP3.LUT R5, R10, R7, RZ, 0xc0, !PT ;  /* 0x000000070a057212 */ /* 0x000fe200078ec0ff */
[----:B------:R-:W-:Y:S02]  /*f200*/  @P2 IMAD R17, R15, R13, R16 ;  /* 0x0000000d0f112224 */ /* 0x000fe400078e0210 */
[----:B------:R-:W-:-:S02]  /*f210*/  IMAD R0, R3, R23, R12 ;  /* 0x0000001703007224 */ /* 0x000fc400078e020c */
[----:B------:R-:W-:Y:S02]  /*f220*/  IMAD.MOV.U32 R4, RZ, RZ, 0x1 ;  /* 0x00000001ff047424 */ /* 0x000fe400078e00ff */
[----:B------:R-:W-:Y:S02]  /*f230*/  IMAD R2, R2, R24, R17 ;  /* 0x0000001802027224 */ /* 0x000fe400078e0211 */
[----:B------:R-:W-:Y:S01]  /*f240*/  IMAD R3, R0, R14, R5 ;  /* 0x0000000e00037224 */ /* 0x000fe200078e0205 */
[----:B------:R-:W-:-:S04]  /*f250*/  PRMT R0, R4, 0x7610, R0 ;  /* 0x0000761004007816 */ /* 0x000fc80000000000 */
[----:B------:R-:W-:Y:S02]  /*f260*/  SEL R4, R3, R2, !P2 ;  /* 0x0000000203047207 */ /* 0x000fe40005000000 */
[----:B------:R-:W-:-:S03]  /*f270*/  SEL R2, R2, R3, !P2 ;  /* 0x0000000302027207 */ /* 0x000fc60005000000 */
[----:B------:R2:W-:Y:S04]  /*f280*/  STL [R1+0x90], R4 ;  /* 0x0000900401007387 */ /* 0x0005e80000100800 */
[----:B------:R2:W-:Y:S04]  /*f290*/  STL [R1+0x7c], R11 ;  /* 0x00007c0b01007387 */ /* 0x0005e80000100800 */
[----:B------:R2:W-:Y:S02]  /*f2a0*/  STL [R1+0x8c], R2 ;  /* 0x00008c0201007387 */ /* 0x0005e40000100800 */
.L_x_299:
[----:B------:R-:W-:Y:S01]  /*f2b0*/  LOP3.LUT P0, RZ, R0, 0xff, RZ, 0xc0, !PT ;  /* 0x000000ff00ff7812 */ /* 0x000fe2000780c0ff */
[----:B------:R-:W-:-:S12]  /*f2c0*/  ULOP3.LUT UR30, UR30, 0x1, URZ, 0x3c, !UPT ;  /* 0x000000011e1e7892 */ /* 0x000fd8000f8e3c3f */
[----:B------:R-:W-:Y:S05]  /*f2d0*/  @P0 BRA `(.L_x_302) ;  /* 0xffffff2400d00947 */ /* 0x000fea000383ffff */
[----:B------:R-:W-:Y:S05]  /*f2e0*/  EXIT ;  /* 0x000000000000794d */ /* 0x000fea0003800000 */
.L_x_18:
[----:B------:R-:W-:-:S08]  /*f2f0*/  ISETP.NE.AND P0, PT, RZ, UR6, PT ;  /* 0x00000006ff007c0c */ /* 0x000fd0000bf05270 */
[----:B0123--:R-:W0:-:S00]  /*f300*/  USETMAXREG.DEALLOC.CTAPOOL 0x28 ;  /* 0x00000028000079c8 */ /* 0x00fe0000080e0500 */
[----:B------:R-:W-:Y:S05]  /*f310*/  @P0 EXIT ;  /* 0x000000000000094d */ /* 0x000fea0003800000 */
[----:B0-----:R-:W-:Y:S01]  /*f320*/  LOP3.LUT P0, RZ, R0, 0xff, RZ, 0xc0, !PT ;  /* 0x000000ff00ff7812 */ /* 0x001fe2000780c0ff */
[----:B------:R-:W-:Y:S02]  /*f330*/  IMAD.MOV.U32 R0, RZ, RZ, 0x1 ;  /* 0x00000001ff007424 */ /* 0x000fe400078e00ff */
[----:B------:R-:W-:-:S10]  /*f340*/  IMAD.MOV.U32 R8, RZ, RZ, RZ ;  /* 0x000000ffff087224 */ /* 0x000fd400078e00ff */
[----:B------:R-:W-:Y:S05]  /*f350*/  @!P0 BRA `(.L_x_303) ;  /* 0x0000000c00608947 */ /* 0x000fea0003800000 */
[----:B------:R-:W0:Y:S01]  /*f360*/  S2R R9, SR_CgaCtaId ;  /* 0x0000000000097919 */ /* 0x000e220000008800 */
[----:B------:R-:W-:Y:S01]  /*f370*/  LOP3.LUT P0, RZ, R2, 0x1f, RZ, 0xc0, !PT ;  /* 0x0000001f02ff7812 */ /* 0x000fe2000780c0ff */
[----:B------:R-:W-:Y:S01]  /*f380*/  ULDC UR5, c[0x0][0x658] ;  /* 0x0001960000057ab9 */ /* 0x000fe20000000800 */
[----:B------:R-:W-:Y:S01]  /*f390*/  UMOV UR6, 0xffffffff ;  /* 0xffffffff00067882 */ /* 0x000fe20000000000 */
[----:B------:R-:W-:Y:S01]  /*f3a0*/  BSSY B0, `(.L_x_303) ;  /* 0x00000d3000007945 */ /* 0x000fe20003800000 */
[----:B------:R-:W-:Y:S01]  /*f3b0*/  USHF.L.U32 UR6, UR6, UR5, URZ ;  /* 0x0000000506067299 */ /* 0x000fe2000800063f */
[C---:B------:R-:W-:Y:S01]  /*f3c0*/  ISETP.NE.AND P3, PT, R3.reuse, RZ, PT ;  /* 0x000000ff0300720c */ /* 0x040fe20003f65270 */
[----:B------:R-:W-:Y:S01]  /*f3d0*/  IMAD.MOV.U32 R11, RZ, RZ, 0x1 ;  /* 0x00000001ff0b7424 */ /* 0x000fe200078e00ff */
[----:B------:R-:W-:Y:S01]  /*f3e0*/  ISETP.NE.OR P0, PT, R3, RZ, !P0 ;  /* 0x000000ff0300720c */ /* 0x000fe20004705670 */
[----:B------:R-:W-:Y:S01]  /*f3f0*/  IMAD.MOV.U32 R0, RZ, RZ, 0x1 ;  /* 0x00000001ff007424 */ /* 0x000fe200078e00ff */
[----:B------:R-:W-:Y:S01]  /*f400*/  ULDC UR4, c[0x0][0x600] ;  /* 0x0001800000047ab9 */ /* 0x000fe20000000800 */
[----:B------:R-:W-:Y:S01]  /*f410*/  IMAD.MOV.U32 R8, RZ, RZ, RZ ;  /* 0x000000ffff087224 */ /* 0x000fe200078e00ff */
[----:B------:R-:W-:Y:S01]  /*f420*/  UMOV UR7, 0x1 ;  /* 0x0000000100077882 */ /* 0x000fe20000000000 */
[----:B------:R-:W-:-:S02]  /*f430*/  UIADD3 UR26, UR14, 0x1, URZ ;  /* 0x000000010e1a7890 */ /* 0x000fc4000fffe03f */
[----:B------:R-:W-:Y:S02]  /*f440*/  ULOP3.LUT UR27, UR13, 0x2, URZ, 0xfc, !UPT ;  /* 0x000000020d1b7892 */ /* 0x000fe4000f8efc3f */
[----:B------:R-:W-:Y:S02]  /*f450*/  UIADD3 UR4, UR4, -0x1, URZ ;  /* 0xffffffff04047890 */ /* 0x000fe4000fffe03f */
[----:B------:R-:W-:Y:S02]  /*f460*/  USHF.L.U32 UR22, UR7, UR5, URZ ;  /* 0x0000000507167299 */ /* 0x000fe4000800063f */
[----:B------:R-:W-:Y:S01]  /*f470*/  ULOP3.LUT UR19, URZ, UR6, URZ, 0x33, !UPT ;  /* 0x000000063f137292 */ /* 0x000fe2000f8e333f */
[----:B------:R-:W-:Y:S01]  /*f480*/  ULDC.64 UR24, c[0x0][0x198] ;  /* 0x0000660000187ab9 */ /* 0x000fe20000000a00 */
[C---:B0-----:R-:W-:Y:S02]  /*f490*/  IMAD.SHL.U32 R10, R9.reuse, 0x80, RZ ;  /* 0x00000080090a7824 */ /* 0x041fe400078e00ff */
[----:B------:R-:W-:-:S03]  /*f4a0*/  IMAD.SHL.U32 R9, R9, 0x1000, RZ ;  /* 0x0000100009097824 */ /* 0x000fc600078e00ff */
[----:B------:R-:W-:Y:S02]  /*f4b0*/  LOP3.LUT R10, R10, 0x80, RZ, 0xc0, !PT ;  /* 0x000000800a0a7812 */ /* 0x000fe400078ec0ff */
[----:B------:R-:W-:-:S07]  /*f4c0*/  LOP3.LUT R9, R9, 0x1000, RZ, 0xc0, !PT ;  /* 0x0000100009097812 */ /* 0x000fce00078ec0ff */
.L_x_315:
[----:B------:R-:W-:-:S03]  /*f4d0*/  UMOV UR5, 0xffffffff ;  /* 0xffffffff00057882 */ /* 0x000fc60000000000 */
[----:B01----:R-:W-:Y:S05]  /*f4e0*/  BRA.DIV UR5, `(.L_x_304) ;  /* 0x0000001a05b07947 */ /* 0x003fea000b800000 */
[----:B------:R-:W-:-:S13]  /*f4f0*/  ELECT P1, URZ, PT ;  /* 0x00000000003f782f */ /* 0x000fda0003820000 */
.L_x_346:
[----:B------:R-:W0:Y:S01]  /*f500*/  LDC R2, c[0x0][0x28c] ;  /* 0x0000a300ff027b82 */ /* 0x000e220000000800 */
[----:B------:R-:W-:Y:S01]  /*f510*/  BSSY B1, `(.L_x_305) ;  /* 0x000003d000017945 */ /* 0x000fe20003800000 */
[----:B0-----:R-:W-:-:S13]  /*f520*/  ISETP.LT.OR P1, PT, R2, 0x1, !P1 ;  /* 0x000000010200780c */ /* 0x001fda0004f21670 */
[----:B------:R-:W-:Y:S05]  /*f530*/  @P1 BRA `(.L_x_306) ;  /* 0x0000000000e81947 */ /* 0x000fea0003800000 */
[----:B------:R-:W2:Y:S04]  /*f540*/  LDL.LU R4, [R1+0x90] ;  /* 0x0000900001047983 */ /* 0x000ea80000300800 */
[----:B------:R-:W3:Y:S01]  /*f550*/  LDL.LU R3, [R1+0x8c] ;  /* 0x00008c0001037983 */ /* 0x000ee20000300800 */
[----:B------:R-:W-:Y:S02]  /*f560*/  IMAD.MOV.U32 R14, RZ, RZ, RZ ;  /* 0x000000ffff0e7224 */ /* 0x000fe400078e00ff */
[----:B------:R-:W-:Y:S02]  /*f570*/  IMAD.U32 R15, RZ, RZ, UR26 ;  /* 0x0000001aff0f7e24 */ /* 0x000fe4000f8e00ff */
[----:B------:R-:W-:Y:S02]  /*f580*/  IMAD.MOV.U32 R2, RZ, RZ, R0 ;  /* 0x000000ffff027224 */ /* 0x000fe400078e0000 */
[----:B--2---:R-:W-:-:S02]  /*f590*/  IMAD R6, R4, 0x100, R10 ;  /* 0x0000010004067824 */ /* 0x004fc400078e020a */
[----:B------:R-:W-:Y:S02]  /*f5a0*/  IMAD.MOV.U32 R4, RZ, RZ, R8 ;  /* 0x000000ffff047224 */ /* 0x000fe400078e0008 */
[----:B---3--:R-:W-:-:S07]  /*f5b0*/  IMAD.SHL.U32 R7, R3, 0x40, RZ ;  /* 0x0000004003077824 */ /* 0x008fce00078e00ff */
.L_x_310:
[----:B------:R-:W0:Y:S01]  /*f5c0*/  S2R R12, SR_CgaCtaId ;  /* 0x00000000000c7919 */ /* 0x000e220000008800 */
[----:B------:R-:W-:Y:S01]  /*f5d0*/  MOV R3, 0x400 ;  /* 0x0000040000037802 */ /* 0x000fe20000000f00 */
[----:B------:R-:W1:Y:S03]  /*f5e0*/  @!P3 LDC R5, c[0x0][0x500] ;  /* 0x00014000ff05bb82 */ /* 0x000e660000000800 */
[----:B0-----:R-:W-:Y:S02]  /*f5f0*/  LEA R13, R12, R3, 0x18 ;  /* 0x000000030c0d7211 */ /* 0x001fe400078ec0ff */
[----:B------:R-:W-:-:S03]  /*f600*/  SHF.L.U32 R3, R2, 0x1f, RZ ;  /* 0x0000001f02037819 */ /* 0x000fc600000006ff */
[----:B------:R-:W-:-:S04]  /*f610*/  IMAD R12, R4, 0x8, R13 ;  /* 0x00000008040c7824 */ /* 0x000fc800078e020d */
[----:B------:R-:W0:Y:S02]  /*f620*/  SYNCS.PHASECHK.TRANS64.TRYWAIT P1, [R12+URZ+0xb0], R3 ;  /* 0x0000b0030c0075a7 */ /* 0x000e24000802017f */
[----:B01----:R-:W-:Y:S05]  /*f630*/  @!P1 BRA `(.L_x_307) ;  /* 0x00000018007c9947 */ /* 0x003fea0003800000 */
.L_x_347:
[----:B------:R-:W-:Y:S01]  /*f640*/  UPRMT UR5, UR27, 0x9910, URZ ;  /* 0x000099101b057896 */ /* 0x000fe2000800003f */
[----:B------:R1:W-:Y:S03]  /*f650*/  @!P3 SYNCS.ARRIVE.TRANS64 RZ, [R12+URZ], R5 ;  /* 0x000000050cffb9a7 */ /* 0x0003e6000800003f */
[----:B------:R-:W-:-:S06]  /*f660*/  UISETP.NE.AND UP0, UPT, UR5, 0x2, UPT ;  /* 0x000000020500788c */ /* 0x000fcc000bf05270 */
[----:B------:R-:W-:-:S13]  /*f670*/  PLOP3.LUT P1, PT, PT, PT, UP0, 0x80, 0x0 ;  /* 0x000000000000781c */ /* 0x000fda0003f2f008 */
[----:B-1----:R-:W-:Y:S05]  /*f680*/  @P1 BRA `(.L_x_308) ;  /* 0x0000000000041947 */ /* 0x002fea0003800000 */
[----:B------:R-:W-:Y:S01]  /*f690*/  BPT.TRAP 0x1 ;  /* 0x000000040000795c */ /* 0x000fe20000300000 */
.L_x_308:
[----:B------:R-:W-:Y:S05]  /*f6a0*/  @P0 BRA `(.L_x_309) ;  /* 0x0000000000040947 */ /* 0x000fea0003800000 */
[----:B------:R-:W-:Y:S01]  /*f6b0*/  BPT.TRAP 0x1 ;  /* 0x000000040000795c */ /* 0x000fe20000300000 */
.L_x_309:
[----:B------:R-:W2:Y:S01]  /*f6c0*/  LDL R16, [R1+0x7c] ;  /* 0x00007c0001107983 */ /* 0x000ea20000100800 */
[C---:B0-----:R-:W-:Y:S01]  /*f6d0*/  IMAD R3, R4.reuse, 0x800, R13 ;  /* 0x0000080004037824 */ /* 0x041fe200078e020d */
[----:B------:R-:W-:Y:S01]  /*f6e0*/  R2UR UR18, R13 ;  /* 0x000000000d1272ca */ /* 0x000fe200000e0000 */
[----:B------:R-:W-:Y:S01]  /*f6f0*/  IMAD R5, R4, 0x2000, R9 ;  /* 0x0000200004057824 */ /* 0x000fe200078e0209 */
[----:B------:R-:W-:Y:S01]  /*f700*/  R2UR UR9, R12 ;  /* 0x000000000c0972ca */ /* 0x000fe200000e0000 */
[----:B------:R-:W-:Y:S01]  /*f710*/  VIADD R15, R15, 0xffffffff ;  /* 0xffffffff0f0f7836 */ /* 0x000fe20000000000 */
[----:B------:R-:W-:Y:S01]  /*f720*/  R2UR UR5, R3 ;  /* 0x00000000030572ca */ /* 0x000fe200000e0000 */
[----:B------:R-:W-:Y:S01]  /*f730*/  UIADD3 UR6, UP0, UR24, 0xf0, URZ ;  /* 0x000000f018067890 */ /* 0x000fe2000ff1e03f */
[----:B------:R-:W-:Y:S01]  /*f740*/  R2UR UR8, R5 ;  /* 0x00000000050872ca */ /* 0x000fe200000e0000 */
[----:B------:R-:W-:Y:S01]  /*f750*/  UIADD3 UR28, UP1, UR24, 0x1f0, URZ ;  /* 0x000001f0181c7890 */ /* 0x000fe2000ff3e03f */
[----:B------:R-:W-:Y:S01]  /*f760*/  R2UR UR11, R7 ;  /* 0x00000000070b72ca */ /* 0x000fe200000e0000 */
[----:B------:R-:W-:Y:S01]  /*f770*/  UIADD3.X UR7, URZ, UR25, URZ, UP0, !UPT ;  /* 0x000000193f077290 */ /* 0x000fe200087fe43f */
[----:B------:R-:W-:Y:S01]  /*f780*/  R2UR UR10, R14 ;  /* 0x000000000e0a72ca */ /* 0x000fe200000e0000 */
[----:B------:R-:W-:Y:S01]  /*f790*/  VIADD R4, R4, 0x1 ;  /* 0x0000000104047836 */ /* 0x000fe20000000000 */
[----:B------:R-:W-:Y:S01]  /*f7a0*/  R2UR UR23, R6 ;  /* 0x00000000061772ca */ /* 0x000fe200000e0000 */
[----:B------:R-:W-:Y:S01]  /*f7b0*/  UIADD3.X UR29, URZ, UR25, URZ, UP1, !UPT ;  /* 0x000000193f1d7290 */ /* 0x000fe20008ffe43f */
[----:B------:R-:W-:Y:S01]  /*f7c0*/  ISETP.GT.AND P4, PT, R15, 0x1, PT ;  /* 0x000000010f00780c */ /* 0x000fe20003f84270 */
[----:B------:R-:W-:Y:S01]  /*f7d0*/  UMOV UR16, 0x0 ;  /* 0x0000000000107882 */ /* 0x000fe20000000000 */
[----:B------:R-:W-:Y:S01]  /*f7e0*/  UMOV UR17, 0x10000000 ;  /* 0x1000000000117882 */ /* 0x000fe20000000000 */
[----:B------:R-:W-:Y:S01]  /*f7f0*/  UIADD3 UR5, UR5, 0x280, URZ ;  /* 0x0000028005057890 */ /* 0x000fe2000fffe03f */
[----:B------:R-:W-:Y:S01]  /*f800*/  ISETP.NE.AND P1, PT, R4, 0x16, PT ;  /* 0x000000160400780c */ /* 0x000fe20003f25270 */
[----:B------:R-:W-:Y:S01]  /*f810*/  UIADD3 UR18, UR18, 0xb280, UR8 ;  /* 0x0000b28012127890 */ /* 0x000fe2000fffe008 */
[----:B------:R-:W-:Y:S01]  /*f820*/  VIADD R14, R14, 0x20 ;  /* 0x000000200e0e7836 */ /* 0x000fe20000000000 */
[----:B------:R-:W-:Y:S01]  /*f830*/  UMOV UR30, 0x30000 ;  /* 0x00030000001e7882 */ /* 0x000fe20000000000 */
[----:B------:R-:W-:-:S02]  /*f840*/  SEL R3, RZ, 0x1, P1 ;  /* 0x00000001ff037807 */ /* 0x000fc40000800000 */
[----:B------:R-:W-:Y:S01]  /*f850*/  UMOV UR8, UR5 ;  /* 0x0000000500087c82 */ /* 0x000fe20008000000 */
[----:B------:R-:W-:Y:S02]  /*f860*/  SEL R4, R4, RZ, P1 ;  /* 0x000000ff04047207 */ /* 0x000fe40000800000 */
[----:B------:R-:W-:Y:S02]  /*f870*/  LOP3.LUT R2, R2, R3, RZ, 0x3c, !PT ;  /* 0x0000000302027212 */ /* 0x000fe400078e3cff */
[----:B--2---:R-:W-:-:S13]  /*f880*/  R2UR UR12, R16 ;  /* 0x00000000100c72ca */ /* 0x004fda00000e0000 */
[----:B------:R0:W-:Y:S02]  /*f890*/  UTMALDG.3D [UR8], [UR6], desc[UR16] ;  /* 0x00001008060075b4 */ /* 0x0001e40008011000 */
[----:B0-----:R-:W-:Y:S01]  /*f8a0*/  UMOV UR11, UR23 ;  /* 0x00000017000b7c82 */ /* 0x001fe20008000000 */
[----:B------:R-:W-:Y:S02]  /*f8b0*/  UMOV UR8, UR18 ;  /* 0x0000001200087c82 */ /* 0x000fe40008000000 */
[----:B------:R0:W-:Y:S02]  /*f8c0*/  UTMALDG.3D.MULTICAST [UR8], [UR28], UR30, desc[UR16] ;  /* 0x000010081c0073b4 */ /* 0x0001e4000801181e */
[----:B0-----:R-:W-:Y:S05]  /*f8d0*/  @P4 BRA `(.L_x_310) ;  /* 0xfffffffc00384947 */ /* 0x001fea000383ffff */
.L_x_306:
[----:B------:R-:W-:Y:S05]  /*f8e0*/  BSYNC B1 ;  /* 0x0000000000017941 */ /* 0x000fea0003800000 */
.L_x_305:
[----:B------:R-:W2:Y:S01]  /*f8f0*/  LDL.LU R17, [R1+0x84] ;  /* 0x0000840001117983 */ /* 0x000ea20000300800 */
[----:B------:R-:W-:Y:S01]  /*f900*/  LOP3.LUT P5, RZ, R11, 0xff, RZ, 0xc0, !PT ;  /* 0x000000ff0bff7812 */ /* 0x000fe200078ac0ff */
[----:B------:R-:W-:Y:S01]  /*f910*/  VIADD R8, R8, UR14 ;  /* 0x0000000e08087c36 */ /* 0x000fe20008000000 */
[----:B------:R-:W-:Y:S01]  /*f920*/  UISETP.GE.U32.AND UP0, UPT, UR14, 0x16, UPT ;  /* 0x000000160e00788c */ /* 0x000fe2000bf06070 */
[----:B------:R-:W3:Y:S01]  /*f930*/  LDL.LU R16, [R1+0x88] ;  /* 0x0000880001107983 */ /* 0x000ee20000300800 */
[----:B------:R-:W-:Y:S01]  /*f940*/  IMAD.U32 R5, RZ, RZ, UR14 ;  /* 0x0000000eff057e24 */ /* 0x000fe2000f8e00ff */
[----:B------:R-:W-:Y:S01]  /*f950*/  ULDC.64 UR6, c[0x0][0x650] ;  /* 0x0001940000067ab9 */ /* 0x000fe20000000a00 */
[----:B------:R-:W-:Y:S01]  /*f960*/  ISETP.GT.U32.AND P1, PT, R8, 0x15, PT ;  /* 0x000000150800780c */ /* 0x000fe20003f24070 */
[----:B------:R-:W-:Y:S01]  /*f970*/  BSSY B1, `(.L_x_311) ;  /* 0x0000073000017945 */ /* 0x000fe20003800000 */
[----:B------:R-:W-:Y:S02]  /*f980*/  PLOP3.LUT P4, PT, PT, PT, UP0, 0x80, 0x0 ;  /* 0x000000000000781c */ /* 0x000fe40003f8f008 */
[----:B------:R-:W-:-:S02]  /*f990*/  ISETP.LT.U32.AND P1, PT, R5, 0x16, P1 ;  /* 0x000000160500780c */ /* 0x000fc40000f21070 */
[----:B------:R-:W-:Y:S01]  /*f9a0*/  PRMT R11, RZ, 0x7610, R11 ;  /* 0x00007610ff0b7816 */ /* 0x000fe2000000000b */
[----:B------:R-:W0:Y:S01]  /*f9b0*/  @P5 S2R R3, SR_CgaCtaId ;  /* 0x0000000000035919 */ /* 0x000e220000008800 */
[----:B------:R-:W-:-:S04]  /*f9c0*/  @P5 MOV R2, 0x400 ;  /* 0x0000040000025802 */ /* 0x000fc80000000f00 */
[----:B0-----:R-:W-:Y:S01]  /*f9d0*/  @P5 LEA R4, R3, R2, 0x18 ;  /* 0x0000000203045211 */ /* 0x001fe200078ec0ff */
[----:B------:R-:W-:-:S03]  /*f9e0*/  IMAD.WIDE.U32 R2, R8, -0x45d1745d, RZ ;  /* 0xba2e8ba308027825 */ /* 0x000fc600078e00ff */
[----:B------:R0:W-:Y:S02]  /*f9f0*/  @P5 SYNCS.ARRIVE.TRANS64.A1T0 RZ, [R4+URZ+0x198], RZ ;  /* 0x000198ff04ff59a7 */ /* 0x0001e4000810003f */
[----:B------:R-:W-:Y:S02]  /*fa00*/  SHF.R.U32.HI R5, RZ, 0x4, R3 ;  /* 0x00000004ff057819 */ /* 0x000fe40000011603 */
[----:B------:R-:W-:Y:S02]  /*fa10*/  SEL R3, RZ, 0x1, !P1 ;  /* 0x00000001ff037807 */ /* 0x000fe40004800000 */
[----:B------:R-:W-:Y:S01]  /*fa20*/  PRMT R2, RZ, 0x7610, R2 ;  /* 0x00007610ff027816 */ /* 0x000fe20000000002 */
[----:B------:R-:W-:Y:S01]  /*fa30*/  IMAD R8, R5, -0x16, R8 ;  /* 0xffffffea05087824 */ /* 0x000fe200078e0208 */
[----:B------:R-:W-:Y:S01]  /*fa40*/  LOP3.LUT R0, R0, R3, RZ, 0x3c, !PT ;  /* 0x0000000300007212 */ /* 0x000fe200078e3cff */
[----:B0-----:R-:W-:Y:S02]  /*fa50*/  IMAD.MOV.U32 R4, RZ, RZ, -0x1 ;  /* 0xffffffffff047424 */ /* 0x001fe400078e00ff */
[----:B------:R-:W-:Y:S01]  /*fa60*/  IMAD.MOV.U32 R3, RZ, RZ, -0x1 ;  /* 0xffffffffff037424 */ /* 0x000fe200078e00ff */
[----:B------:R-:W-:Y:S01]  /*fa70*/  @P4 LOP3.LUT R0, R0, 0x1, R5, 0x78, !PT ;  /* 0x0000000100004812 */ /* 0x000fe200078e7805 */
[----:B------:R-:W-:Y:S01]  /*fa80*/  IMAD.MOV.U32 R5, RZ, RZ, -0x1 ;  /* 0xffffffffff057424 */ /* 0x000fe200078e00ff */
[----:B---3--:R-:W-:-:S04]  /*fa90*/  IADD3 R16, P5, R16, UR20, RZ ;  /* 0x0000001410107c10 */ /* 0x008fc8000ffbe0ff */
[----:B--2---:R-:W-:Y:S01]  /*faa0*/  IADD3.X R17, R17, UR15, RZ, P5, !PT ;  /* 0x0000000f11117c10 */ /* 0x004fe2000affe4ff */
[----:B------:R0:W-:Y:S01]  /*fab0*/  STL [R1+0x88], R16 ;  /* 0x0000881001007387 */ /* 0x0001e20000100800 */
[----:B------:R-:W-:-:S03]  /*fac0*/  ISETP.GE.U32.AND P1, PT, R16, UR6, PT ;  /* 0x0000000610007c0c */ /* 0x000fc6000bf26070 */
[----:B------:R0:W-:Y:S01]  /*fad0*/  STL [R1+0x84], R17 ;  /* 0x0000841101007387 */ /* 0x0001e20000100800 */
[----:B------:R-:W-:-:S03]  /*fae0*/  ISETP.GE.U32.AND.EX P1, PT, R17, UR7, PT, P1 ;  /* 0x0000000711007c0c */ /* 0x000fc6000bf26110 */
[----:B------:R0:W-:Y:S04]  /*faf0*/  STL [R1+0x8c], R5 ;  /* 0x00008c0501007387 */ /* 0x0001e80000100800 */
[----:B------:R0:W-:Y:S04]  /*fb00*/  STL [R1+0x90], R4 ;  /* 0x0000900401007387 */ /* 0x0001e80000100800 */
[----:B------:R0:W-:Y:S02]  /*fb10*/  STL [R1+0x7c], R3 ;  /* 0x00007c0301007387 */ /* 0x0001e40000100800 */
[----:B------:R-:W-:Y:S05]  /*fb20*/  @P1 BRA `(.L_x_312) ;  /* 0x00000004005c1947 */ /* 0x000fea0003800000 */
[----:B------:R-:W-:Y:S01]  /*fb30*/  ULDC.64 UR6, c[0x0][0x628] ;  /* 0x00018a0000067ab9 */ /* 0x000fe20000000a00 */
[----:B------:R-:W1:Y:S01]  /*fb40*/  S2R R13, SR_CTAID.X ;  /* 0x00000000000d7919 */ /* 0x000e620000002500 */
[----:B------:R-:W-:Y:S01]  /*fb50*/  ISETP.NE.U32.AND P1, PT, RZ, UR6, PT ;  /* 0x00000006ff007c0c */ /* 0x000fe2000bf25070 */
[----:B------:R-:W-:Y:S01]  /*fb60*/  ULDC UR8, c[0x0][0x630] ;  /* 0x00018c0000087ab9 */ /* 0x000fe20000000800 */
[----:B------:R-:W-:Y:S01]  /*fb70*/  IMAD.MOV.U32 R2, RZ, RZ, R16 ;  /* 0x000000ffff027224 */ /* 0x000fe200078e0010 */
[----:B------:R-:W2:Y:S01]  /*fb80*/  S2R R12, SR_CTAID.Y ;  /* 0x00000000000c7919 */ /* 0x000ea20000002600 */
[----:B------:R-:W-:Y:S01]  /*fb90*/  ISETP.NE.AND.EX P1, PT, RZ, UR7, PT, P1 ;  /* 0x00000007ff007c0c */ /* 0x000fe2000bf25310 */
[----:B0-----:R-:W-:-:S12]  /*fba0*/  IMAD.MOV.U32 R3, RZ, RZ, R17 ;  /* 0x000000ffff037224 */ /* 0x001fd800078e0011 */
[----:B------:R-:W-:Y:S05]  /*fbb0*/  @!P1 BRA `(.L_x_313) ;  /* 0x0000000000289947 */ /* 0x000fea0003800000 */
[----:B------:R-:W-:Y:S02]  /*fbc0*/  ULDC UR5, c[0x0][0x634] ;  /* 0x00018d0000057ab9 */ /* 0x000fe40000000800 */
[----:B------:R-:W-:-:S05]  /*fbd0*/  IADD3 R7, P1, R16, UR5, RZ ;  /* 0x0000000510077c10 */ /* 0x000fca000ff3e0ff */
[----:B------:R-:W-:-:S04]  /*fbe0*/  IMAD.X R15, RZ, RZ, R17, P1 ;  /* 0x000000ffff0f7224 */ /* 0x000fc800008e0611 */
[----:B------:R-:W-:-:S04]  /*fbf0*/  IMAD.WIDE.U32 R4, R15, UR6, RZ ;  /* 0x000000060f047c25 */ /* 0x000fc8000f8e00ff */
[----:B------:R-:W-:-:S04]  /*fc00*/  IMAD.WIDE.U32 R4, P1, R7, UR7, R4 ;  /* 0x0000000707047c25 */ /* 0x000fc8000f820004 */
[----:B------:R-:W-:-:S04]  /*fc10*/  IMAD.WIDE.U32 R6, R7, UR6, RZ ;  /* 0x0000000607067c25 */ /* 0x000fc8000f8e00ff */
[----:B------:R-:W-:Y:S01]  /*fc20*/  IMAD.X R3, RZ, RZ, RZ, P1 ;  /* 0x000000ffff037224 */ /* 0x000fe200008e06ff */
[----:B------:R-:W-:Y:S01]  /*fc30*/  IADD3 RZ, P1, R7, R4, RZ ;  /* 0x0000000407ff7210 */ /* 0x000fe20007f3e0ff */
[----:B------:R-:W-:-:S04]  /*fc40*/  IMAD.MOV.U32 R2, RZ, RZ, R5 ;  /* 0x000000ffff027224 */ /* 0x000fc800078e0005 */
[----:B------:R-:W-:-:S08]  /*fc50*/  IMAD.WIDE.U32.X R2, R15, UR7, R2, P1 ;  /* 0x000000070f027c25 */ /* 0x000fd000088e0402 */
.L_x_313:
[--C-:B------:R-:W-:Y:S01]  /*fc60*/  SHF.R.U64 R6, R2, UR8, R3.reuse ;  /* 0x0000000802067c19 */ /* 0x100fe20008001203 */
[----:B------:R-:W-:Y:S01]  /*fc70*/  ULDC.64 UR6, c[0x0][0x620] ;  /* 0x0001880000067ab9 */ /* 0x000fe20000000a00 */
[----:B------:R-:W-:Y:S01]  /*fc80*/  SHF.R.U32.HI R2, RZ, UR8, R3 ;  /* 0x00000008ff027c19 */ /* 0x000fe20008011603 */
[----:B------:R-:W-:Y:S01]  /*fc90*/  IMAD.MOV.U32 R3, RZ, RZ, R17 ;  /* 0x000000ffff037224 */ /* 0x000fe200078e0011 */
[----:B------:R-:W-:Y:S01]  /*fca0*/  IADD3 R5, P1, RZ, -R6, RZ ;  /* 0x80000006ff057210 */ /* 0x000fe20007f3e0ff */
[----:B------:R-:W-:Y:S01]  /*fcb0*/  ULDC UR5, c[0x0][0x150] ;  /* 0x0000540000057ab9 */ /* 0x000fe20000000800 */
[----:B-1----:R-:W-:Y:S01]  /*fcc0*/  I2FP.F32.U32 R7, R13 ;  /* 0x0000000d00077245 */ /* 0x002fe20000201000 */
[----:B------:R-:W0:Y:S01]  /*fcd0*/  LDC R18, c[0x0][0x144] ;  /* 0x00005100ff127b82 */ /* 0x000e220000000800 */
[----:B------:R-:W-:Y:S01]  /*fce0*/  ULDC.64 UR8, c[0x0][0x640] ;  /* 0x0001900000087ab9 */ /* 0x000fe20000000a00 */
[----:B------:R-:W-:Y:S01]  /*fcf0*/  IMAD.X R2, RZ, RZ, ~R2, P1 ;  /* 0x000000ffff027224 */ /* 0x000fe200008e0e02 */
[----:B------:R-:W-:-:S03]  /*fd00*/  ISETP.NE.U32.AND P1, PT, RZ, UR8, PT ;  /* 0x00000008ff007c0c */ /* 0x000fc6000bf25070 */
[----:B------:R-:W-:Y:S01]  /*fd10*/  IMAD R4, R2, UR6, RZ ;  /* 0x0000000602047c24 */ /* 0x000fe2000f8e02ff */
[----:B------:R-:W-:Y:S01]  /*fd20*/  ISETP.NE.AND.EX P1, PT, RZ, UR9, PT, P1 ;  /* 0x00000009ff007c0c */ /* 0x000fe2000bf25310 */
[----:B------:R-:W-:Y:S01]  /*fd30*/  IMAD.MOV.U32 R2, RZ, RZ, R16 ;  /* 0x000000ffff027224 */ /* 0x000fe200078e0010 */
[----:B------:R-:W1:Y:S03]  /*fd40*/  LDC R15, c[0x0][0x148] ;  /* 0x00005200ff0f7b82 */ /* 0x000e660000000800 */
[----:B------:R-:W-:Y:S01]  /*fd50*/  IMAD.WIDE.U32 R2, R5, UR6, R2 ;  /* 0x0000000605027c25 */ /* 0x000fe2000f8e0002 */
[----:B------:R-:W-:-:S03]  /*fd60*/  ULDC UR6, c[0x0][0x154] ;  /* 0x0000550000067ab9 */ /* 0x000fc60000000800 */
[----:B------:R-:W-:Y:S02]  /*fd70*/  IMAD R5, R5, UR7, R4 ;  /* 0x0000000705057c24 */ /* 0x000fe4000f8e0204 */
[----:B------:R-:W-:Y:S01]  /*fd80*/  FMUL R4, R7, UR5 ;  /* 0x0000000507047c20 */ /* 0x000fe20008400000 */
[----:B------:R-:W-:Y:S01]  /*fd90*/  ULDC UR5, c[0x0][0x618] ;  /* 0x0001860000057ab9 */ /* 0x000fe20000000800 */
[----:B------:R-:W-:Y:S01]  /*fda0*/  ULDC UR7, c[0x0][0x608] ;  /* 0x0001820000077ab9 */ /* 0x000fe20000000800 */
[----:B------:R-:W-:-:S03]  /*fdb0*/  IMAD.IADD R3, R3, 0x1, R5 ;  /* 0x0000000103037824 */ /* 0x000fc600078e0205 */
[----:B------:R-:W3:Y:S02]  /*fdc0*/  F2I.U32.TRUNC.NTZ R4, R4 ;  /* 0x0000000400047305 */ /* 0x000ee4000020f000 */
[----:B------:R-:W-:Y:S02]  /*fdd0*/  SHF.R.U64 R7, R2, UR5, R3 ;  /* 0x0000000502077c19 */ /* 0x000fe40008001203 */
[----:B--2---:R-:W-:-:S05]  /*fde0*/  I2FP.F32.U32 R2, R12 ;  /* 0x0000000c00027245 */ /* 0x004fca0000201000 */
[----:B------:R-:W-:Y:S01]  /*fdf0*/  FMUL R5, R2, UR6 ;  /* 0x0000000602057c20 */ /* 0x000fe20008400000 */
[----:B------:R-:W-:Y:S01]  /*fe00*/  SHF.R.U32.HI R2, RZ, UR5, R3 ;  /* 0x00000005ff027c19 */ /* 0x000fe20008011603 */
[----:B------:R-:W-:Y:S02]  /*fe10*/  ULDC UR5, c[0x0][0x658] ;  /* 0x0001960000057ab9 */ /* 0x000fe40000000800 */
[----:B------:R2:W4:Y:S01]  /*fe20*/  F2I.U32.TRUNC.NTZ R17, R5 ;  /* 0x0000000500117305 */ /* 0x000522000020f000 */
[--C-:B------:R-:W-:Y:S02]  /*fe30*/  SHF.R.U64 R16, R7, UR7, R2.reuse ;  /* 0x0000000707107c19 */ /* 0x100fe40008001202 */
[----:B------:R-:W-:Y:S01]  /*fe40*/  SHF.R.U32.HI R3, RZ, UR7, R2 ;  /* 0x00000007ff037c19 */ /* 0x000fe20008011602 */
[----:B---3--:R-:W-:-:S03]  /*fe50*/  IMAD.MOV R2, RZ, RZ, -R4 ;  /* 0x000000ffff027224 */ /* 0x008fc600078e0a04 */
[----:B------:R-:W-:Y:S01]  /*fe60*/  SHF.R.U64 R14, R16, UR5, R3 ;  /* 0x00000005100e7c19 */ /* 0x000fe20008001203 */
[----:B0-----:R-:W-:Y:S01]  /*fe70*/  IMAD R18, R18, R2, R13 ;  /* 0x0000000212127224 */ /* 0x001fe200078e020d */
[----:B------:R-:W-:-:S03]  /*fe80*/  SHF.R.U32.HI R4, RZ, UR5, R3 ;  /* 0x00000005ff047c19 */ /* 0x000fc60008011603 */
[----:B------:R-:W-:Y:S02]  /*fe90*/  IMAD.MOV.U32 R2, RZ, RZ, R14 ;  /* 0x000000ffff027224 */ /* 0x000fe400078e000e */
[----:B------:R-:W-:Y:S01]  /*fea0*/  IMAD.MOV.U32 R3, RZ, RZ, R4 ;  /* 0x000000ffff037224 */ /* 0x000fe200078e0004 */
[----:B--2-4-:R-:W-:Y:S06]  /*feb0*/  @!P1 BRA `(.L_x_314) ;  /* 0x0000000000289947 */ /* 0x014fec0003800000 */
[----:B------:R-:W-:Y:S02]  /*fec0*/  ULDC UR5, c[0x0][0x64c] ;  /* 0x0001930000057ab9 */ /* 0x000fe40000000800 */
[----:B------:R-:W-:-:S05]  /*fed0*/  IADD3 R3, P1, R14, UR5, RZ ;  /* 0x000000050e037c10 */ /* 0x000fca000ff3e0ff */
[----:B------:R-:W-:-:S04]  /*fee0*/  IMAD.X R13, RZ, RZ, R4, P1 ;  /* 0x000000ffff0d7224 */ /* 0x000fc800008e0604 */
[----:B------:R-:W-:-:S04]  /*fef0*/  IMAD.WIDE.U32 R4, R13, UR8, RZ ;  /* 0x000000080d047c25 */ /* 0x000fc8000f8e00ff */
[----:B------:R-:W-:-:S04]  /*ff00*/  IMAD.WIDE.U32 R4, P1, R3, UR9, R4 ;  /* 0x0000000903047c25 */ /* 0x000fc8000f820004 */
[----:B------:R-:W-:-:S04]  /*ff10*/  IMAD.WIDE.U32 R2, R3, UR8, RZ ;  /* 0x0000000803027c25 */ /* 0x000fc8000f8e00ff */
[----:B------:R-:W-:Y:S01]  /*ff20*/  IMAD.MOV.U32 R2, RZ, RZ, R5 ;  /* 0x000000ffff027224 */ /* 0x000fe200078e0005 */
[----:B------:R-:W-:Y:S01]  /*ff30*/  IADD3 RZ, P4, R3, R4, RZ ;  /* 0x0000000403ff7210 */ /* 0x000fe20007f9e0ff */
[----:B------:R-:W-:-:S04]  /*ff40*/  IMAD.X R3, RZ, RZ, RZ, P1 ;  /* 0x000000ffff037224 */ /* 0x000fc800008e06ff */
[----:B------:R-:W-:-:S08]  /*ff50*/  IMAD.WIDE.U32.X R2, R13, UR9, R2, P4 ;  /* 0x000000090d027c25 */ /* 0x000fd0000a0e0402 */
.L_x_314:
[----:B------:R-:W-:Y:S01]  /*ff60*/  ULDC UR5, c[0x0][0x648] ;  /* 0x0001920000057ab9 */ /* 0x000fe20000000800 */
[----:B------:R-:W-:Y:S01]  /*ff70*/  LOP3.LUT R16, R16, UR19, RZ, 0xc0, !PT ;  /* 0x0000001310107c12 */ /* 0x000fe2000f8ec0ff */
[----:B------:R-:W-:Y:S01]  /*ff80*/  IMAD.MOV R17, RZ, RZ, -R17 ;  /* 0x000000ffff117224 */ /* 0x000fe200078e0a11 */
[----:B------:R-:W-:Y:S01]  /*ff90*/  SHF.R.U64 R3, R2, UR5, R3 ;  /* 0x0000000502037c19 */ /* 0x000fe20008001203 */
[----:B------:R-:W-:Y:S01]  /*ffa0*/  ULDC UR5, c[0x0][0x638] ;  /* 0x00018e0000057ab9 */ /* 0x000fe20000000800 */
[----:B------:R-:W-:Y:S01]  /*ffb0*/  LOP3.LUT R7, R7, UR4, RZ, 0xc0, !PT ;  /* 0x0000000407077c12 */ /* 0x000fe2000f8ec0ff */
[----:B-1----:R-:W-:Y:S01]  /*ffc0*/  @P2 IMAD R18, R15, R17, R12 ;  /* 0x000000110f122224 */ /* 0x002fe200078e020c */
[----:B------:R-:W-:Y:S01]  /*ffd0*/  ULDC UR6, c[0x0][0x610] ;  /* 0x0001840000067ab9 */ /* 0x000fe20000000800 */
[----:B------:R-:W-:Y:S02]  /*ffe0*/  IMAD.MOV R5, RZ, RZ, -R3 ;  /* 0x000000ffff057224 */ /* 0x000fe400078e0a03 */
[----:B------:R-:W-:-:S02]  /*fff0*/  IMAD R3, R3, UR22, R16 ;  /* 0x0000001603037c24 */ /* 0x000fc4000f8e0210 */
[----:B------:R-:W-:Y:S01]  /*10000*/  IMAD R14, R5, UR5, R14 ;  /* 0x00000005050e7c24 */ /* 0x000fe2000f8e020e */
[----:B------:R-:W-:Y:S01]  /*10010*/  ULDC UR5, c[0x0][0x600] ;  /* 0x0001800000057ab9 */ /* 0x000fe20000000800 */
[----:B------:R-:W-:Y:S02]  /*10020*/  IMAD R3, R3, UR6, R18 ;  /* 0x0000000603037c24 */ /* 0x000fe4000f8e0212 */
[----:B------:R-:W-:Y:S02]  /*10030*/  IMAD R14, R14, UR5, R7 ;  /* 0x000000050e0e7c24 */ /* 0x000fe4000f8e0207 */
[----:B------:R-:W-:-:S03]  /*10040*/  IMAD.MOV.U32 R2, RZ, RZ, 0x1 ;  /* 0x00000001ff027424 */ /* 0x000fc600078e00ff */
[----:B------:R-:W-:Y:S02]  /*10050*/  SEL R4, R14, R3, !P2 ;  /* 0x000000030e047207 */ /* 0x000fe40005000000 */
[----:B------:R-:W-:-:S03]  /*10060*/  SEL R3, R3, R14, !P2 ;  /* 0x0000000e03037207 */ /* 0x000fc60005000000 */
[----:B------:R1:W-:Y:S04]  /*10070*/  STL [R1+0x90], R4 ;  /* 0x0000900401007387 */ /* 0x0003e80000100800 */
[----:B------:R1:W-:Y:S04]  /*10080*/  STL [R1+0x7c], R6 ;  /* 0x00007c0601007387 */ /* 0x0003e80000100800 */
[----:B------:R1:W-:Y:S02]  /*10090*/  STL [R1+0x8c], R3 ;  /* 0x00008c0301007387 */ /* 0x0003e40000100800 */
.L_x_312:
[----:B------:R-:W-:Y:S05]  /*100a0*/  BSYNC B1 ;  /* 0x0000000000017941 */ /* 0x000fea0003800000 */
.L_x_311:
[----:B------:R-:W-:-:S13]  /*100b0*/  LOP3.LUT P1, RZ, R2, 0xff, RZ, 0xc0, !PT ;  /* 0x000000ff02ff7812 */ /* 0x000fda000782c0ff */
[----:B------:R-:W-:Y:S05]  /*100c0*/  @P1 BRA `(.L_x_315) ;  /* 0xfffffff400001947 */ /* 0x000fea000383ffff */
[----:B------:R-:W-:Y:S05]  /*100d0*/  BSYNC B0 ;  /* 0x0000000000007941 */ /* 0x000fea0003800000 */
.L_x_303:
[----:B------:R-:W-:-:S03]  /*100e0*/  UMOV UR5, 0xffffffff ;  /* 0xffffffff00057882 */ /* 0x000fc60000000000 */
[----:B------:R-:W-:Y:S05]  /*100f0*/  BRA.DIV UR5, `(.L_x_316) ;  /* 0x0000000e05e07947 */ /* 0x000fea000b800000 */
[----:B------:R-:W-:-:S13]  /*10100*/  ELECT P0, URZ, PT ;  /* 0x00000000003f782f */ /* 0x000fda0003800000 */
.L_x_350:
[----:B------:R-:W-:Y:S04]  /*10110*/  BSSY B0, `(.L_x_317) ;  /* 0x00000ce000007945 */ /* 0x000fe80003800000 */
[----:B------:R-:W-:Y:S05]  /*10120*/  @!P0 BRA `(.L_x_318) ;  /* 0x0000000c00308947 */ /* 0x000fea0003800000 */
[----:B------:R-:W-:-:S04]  /*10130*/  ULOP3.LUT UR5, UR13, 0x2, URZ, 0xfc, !UPT ;  /* 0x000000020d057892 */ /* 0x000fc8000f8efc3f */
[----:B------:R-:W-:-:S06]  /*10140*/  UISETP.NE.AND UP0, UPT, UR5, 0x3, UPT ;  /* 0x000000030500788c */ /* 0x000fcc000bf05270 */
[----:B------:R-:W-:-:S13]  /*10150*/  PLOP3.LUT P0, PT, PT, PT, UP0, 0x80, 0x0 ;  /* 0x000000000000781c */ /* 0x000fda0003f0f008 */
[----:B------:R-:W-:Y:S05]  /*10160*/  @!P0 BRA `(.L_x_319) ;  /* 0x0000000000048947 */ /* 0x000fea0003800000 */
[----:B------:R-:W-:Y:S01]  /*10170*/  BPT.TRAP 0x1 ;  /* 0x000000040000795c */ /* 0x000fe20000300000 */
.L_x_319:
[----:B01----:R-:W0:Y:S01]  /*10180*/  S2R R3, SR_CgaCtaId ;  /* 0x0000000000037919 */ /* 0x003e220000008800 */
[----:B------:R-:W-:-:S04]  /*10190*/  MOV R2, 0x400 ;  /* 0x0000040000027802 */ /* 0x000fc80000000f00 */
[----:B0-----:R-:W-:Y:S02]  /*101a0*/  LEA R3, R3, R2, 0x18 ;  /* 0x0000000203037211 */ /* 0x001fe400078ec0ff */
[----:B------:R-:W-:-:S03]  /*101b0*/  SHF.L.U32 R2, R0, 0x1f, RZ ;  /* 0x0000001f00027819 */ /* 0x000fc600000006ff */
[----:B------:R-:W-:-:S04]  /*101c0*/  VIADD R3, R3, 0xb0 ;  /* 0x000000b003037836 */ /* 0x000fc80000000000 */
[C---:B------:R-:W-:Y:S02]  /*101d0*/  IMAD R7, R8.reuse, 0x8, R3 ;  /* 0x0000000808077824 */ /* 0x040fe400078e0203 */
[----:B------:R-:W-:Y:S02]  /*101e0*/  VIADD R8, R8, 0x1 ;  /* 0x0000000108087836 */ /* 0x000fe40000000000 */
[----:B------:R-:W0:Y:S03]  /*101f0*/  SYNCS.PHASECHK.TRANS64.TRYWAIT P0, [R7+URZ], R2 ;  /* 0x00000002070075a7 */ /* 0x000e26000800017f */
[----:B------:R-:W-:-:S04]  /*10200*/  ISETP.NE.AND P1, PT, R8, 0x16, PT ;  /* 0x000000160800780c */ /* 0x000fc80003f25270 */
[----:B------:R-:W-:Y:S02]  /*10210*/  SEL R5, RZ, 0x1, P1 ;  /* 0x00000001ff057807 */ /* 0x000fe40000800000 */
[----:B------:R-:W-:Y:S02]  /*10220*/  SEL R8, R8, RZ, P1 ;  /* 0x000000ff08087207 */ /* 0x000fe40000800000 */
[----:B------:R-:W-:-:S03]  /*10230*/  LOP3.LUT R5, R0, R5, RZ, 0x3c, !PT ;  /* 0x0000000500057212 */ /* 0x000fc600078e3cff */
[----:B------:R-:W-:Y:S01]  /*10240*/  IMAD R9, R8, 0x8, R3 ;  /* 0x0000000808097824 */ /* 0x000fe200078e0203 */
[----:B------:R-:W-:Y:S01]  /*10250*/  SHF.L.U32 R4, R5, 0x1f, RZ ;  /* 0x0000001f05047819 */ /* 0x000fe200000006ff */
[----:B0-----:R-:W-:Y:S06]  /*10260*/  @!P0 BRA `(.L_x_320) ;  /* 0x0000000c00a88947 */ /* 0x001fec0003800000 */
.L_x_351:
[----:B------:R-:W1:Y:S01]  /*10270*/  SYNCS.PHASECHK.TRANS64.TRYWAIT P0, [R9+URZ], R4 ;  /* 0x00000004090075a7 */ /* 0x000e62000800017f */
[----:B------:R-:W-:-:S05]  /*10280*/  VIADD R0, R8, 0x1 ;  /* 0x0000000108007836 */ /* 0x000fca0000000000 */
[----:B------:R-:W-:-:S04]  /*10290*/  ISETP.NE.AND P1, PT, R0, 0x16, PT ;  /* 0x000000160000780c */ /* 0x000fc80003f25270 */
[----:B0-----:R-:W-:Y:S02]  /*102a0*/  SEL R2, RZ, 0x1, P1 ;  /* 0x00000001ff027807 */ /* 0x001fe40000800000 */
[----:B------:R-:W-:Y:S02]  /*102b0*/  SEL R0, R0, RZ, P1 ;  /* 0x000000ff00007207 */ /* 0x000fe40000800000 */
[----:B------:R-:W-:-:S03]  /*102c0*/  LOP3.LUT R7, R5, R2, RZ, 0x3c, !PT ;  /* 0x0000000205077212 */ /* 0x000fc600078e3cff */
[----:B------:R-:W-:Y:S01]  /*102d0*/  IMAD R6, R0, 0x8, R3 ;  /* 0x0000000800067824 */ /* 0x000fe200078e0203 */
[----:B------:R-:W-:Y:S01]  /*102e0*/  SHF.L.U32 R5, R7, 0x1f, RZ ;  /* 0x0000001f07057819 */ /* 0x000fe200000006ff */
[----:B-1----:R-:W-:Y:S06]  /*102f0*/  @!P0 BRA `(.L_x_321) ;  /* 0x0000000c00988947 */ /* 0x002fec0003800000 */
.L_x_352:
[----:B------:R-:W1:Y:S01]  /*10300*/  SYNCS.PHASECHK.TRANS64.TRYWAIT P0, [R6+URZ], R5 ;  /* 0x00000005060075a7 */ /* 0x000e62000800017f */
[----:B------:R-:W-:-:S05]  /*10310*/  VIADD R0, R0, 0x1 ;  /* 0x0000000100007836 */ /* 0x000fca0000000000 */
[----:B------:R-:W-:-:S04]  /*10320*/  ISETP.NE.AND P1, PT, R0, 0x16, PT ;  /* 0x000000160000780c */ /* 0x000fc80003f25270 */
[----:B------:R-:W-:Y:S02]  /*10330*/  SEL R2, RZ, 0x1, P1 ;  /* 0x00000001ff027807 */ /* 0x000fe40000800000 */
[----:B------:R-:W-:Y:S02]  /*10340*/  SEL R0, R0, RZ, P1 ;  /* 0x000000ff00007207 */ /* 0x000fe40000800000 */
[----:B------:R-:W-:-:S03]  /*10350*/  LOP3.LUT R7, R7, R2, RZ, 0x3c, !PT ;  /* 0x0000000207077212 */ /* 0x000fc600078e3cff */
[----:B0-----:R-:W-:Y:S01]  /*10360*/  IMAD R9, R0, 0x8, R3 ;  /* 0x0000000800097824 */ /* 0x001fe200078e0203 */
[----:B------:R-:W-:Y:S01]  /*10370*/  SHF.L.U32 R4, R7, 0x1f, RZ ;  /* 0x0000001f07047819 */ /* 0x000fe200000006ff */
[----:B-1----:R-:W-:Y:S06]  /*10380*/  @!P0 BRA `(.L_x_322) ;  /* 0x0000000c00888947 */ /* 0x002fec0003800000 */
.L_x_353:
        /* <DEDUP_REMOVED lines=9> */
.L_x_354:
        /* <DEDUP_REMOVED lines=9> */
.L_x_355:
        /* <DEDUP_REMOVED lines=9> */
.L_x_356:
        /* <DEDUP_REMOVED lines=9> */
.L_x_357:
        /* <DEDUP_REMOVED lines=9> */
.L_x_358:
        /* <DEDUP_REMOVED lines=9> */
.L_x_359:
        /* <DEDUP_REMOVED lines=9> */
.L_x_360:
        /* <DEDUP_REMOVED lines=9> */
.L_x_361:
        /* <DEDUP_REMOVED lines=9> */
.L_x_362:
        /* <DEDUP_REMOVED lines=9> */
.L_x_363:
        /* <DEDUP_REMOVED lines=9> */
.L_x_364:
        /* <DEDUP_REMOVED lines=9> */
.L_x_365:
        /* <DEDUP_REMOVED lines=9> */
.L_x_366:
        /* <DEDUP_REMOVED lines=9> */
.L_x_367:
        /* <DEDUP_REMOVED lines=9> */
.L_x_368:
        /* <DEDUP_REMOVED lines=9> */
.L_x_369:
        /* <DEDUP_REMOVED lines=9> */
.L_x_370:
[----:B------:R-:W1:Y:S01]  /*10d20*/  SYNCS.PHASECHK.TRANS64.TRYWAIT P0, [R6+URZ], R5 ;  /* 0x00000005060075a7 */ /* 0x000e62000800017f */
[----:B------:R-:W-:-:S05]  /*10d30*/  VIADD R0, R0, 0x1 ;  /* 0x0000000100007836 */ /* 0x000fca0000000000 */
[----:B------:R-:W-:-:S04]  /*10d40*/  ISETP.NE.AND P1, PT, R0, 0x16, PT ;  /* 0x000000160000780c */ /* 0x000fc80003f25270 */
[----:B------:R-:W-:Y:S02]  /*10d50*/  SEL R2, RZ, 0x1, P1 ;  /* 0x00000001ff027807 */ /* 0x000fe40000800000 */
[----:B------:R-:W-:Y:S02]  /*10d60*/  SEL R0, R0, RZ, P1 ;  /* 0x000000ff00007207 */ /* 0x000fe40000800000 */
[----:B------:R-:W-:Y:S01]  /*10d70*/  LOP3.LUT R2, R7, R2, RZ, 0x3c, !PT ;  /* 0x0000000207027212 */ /* 0x000fe200078e3cff */
[----:B-1----:R-:W-:Y:S06]  /*10d80*/  @!P0 BRA `(.L_x_340) ;  /* 0x0000000800708947 */ /* 0x002fec0003800000 */
.L_x_371:
[----:B------:R-:W-:Y:S01]  /*10d90*/  IMAD R3, R0, 0x8, R3 ;  /* 0x0000000800037824 */ /* 0x000fe200078e0203 */
[----:B------:R-:W-:-:S07]  /*10da0*/  SHF.L.U32 R0, R2, 0x1f, RZ ;  /* 0x0000001f02007819 */ /* 0x000fce00000006ff */
.L_x_341:
[----:B--2---:R2:W3:Y:S02]  /*10db0*/  SYNCS.PHASECHK.TRANS64.TRYWAIT P0, [R3+URZ], R0 ;  /* 0x00000000030075a7 */ /* 0x0044e4000800017f */
[----:B---3--:R-:W-:Y:S05]  /*10dc0*/  @!P0 NANOSLEEP.SYNCS 0x989680 ;  /* 0x009896800000895d */ /* 0x008fea0003900000 */
[----:B------:R-:W3:Y:S02]  /*10dd0*/  @!P0 SYNCS.PHASECHK.TRANS64 P0, [R3+URZ], R0 ;  /* 0x00000000030085a7 */ /* 0x000ee4000800007f */
[----:B---3--:R-:W-:Y:S05]  /*10de0*/  @!P0 BRA `(.L_x_341) ;  /* 0xfffffffc00f08947 */ /* 0x008fea000383ffff */
.L_x_318:
[----:B------:R-:W-:Y:S05]  /*10df0*/  BSYNC B0 ;  /* 0x0000000000007941 */ /* 0x000fea0003800000 */
.L_x_317:
[----:B------:R-:W-:Y:S05]  /*10e00*/  EXIT ;  /* 0x000000000000794d */ /* 0x000fea0003800000 */
.L_x_20:
[----:B----4-:R-:W-:-:S04]  /*10e10*/  IMAD.U32 R3, RZ, RZ, UR17 ;  /* 0x00000011ff037e24 */ /* 0x010fc8000f8e00ff */
[----:B------:R4:W0:Y:S03]  /*10e20*/  SYNCS.PHASECHK.TRANS64.TRYWAIT P0, [R3+URZ+-0x8], R0 ;  /* 0xfffff800030075a7 */ /* 0x000826000800017f */
[----:B0-----:R-:W-:Y:S05]  /*10e30*/  @!P0 NANOSLEEP.SYNCS 0x989680 ;  /* 0x009896800000895d */ /* 0x001fea0003900000 */
[----:B------:R-:W0:Y:S02]  /*10e40*/  @!P0 SYNCS.PHASECHK.TRANS64 P0, [R3+URZ+-0x8], R0 ;  /* 0xfffff800030085a7 */ /* 0x000e24000800007f */
[----:B0-----:R-:W-:Y:S05]  /*10e50*/  @!P0 BRA `(.L_x_20) ;  /* 0xfffffffc00ec8947 */ /* 0x001fea000383ffff */
[----:B------:R-:W-:Y:S05]  /*10e60*/  BRA `(.L_x_342) ;  /* 0xffffff0c000c7947 */ /* 0x000fea000383ffff */
.L_x_25:
[----:B-1----:R-:W-:-:S04]  /*10e70*/  IMAD.U32 R3, RZ, RZ, UR6 ;  /* 0x00000006ff037e24 */ /* 0x002fc8000f8e00ff */
[----:B------:R1:W2:Y:S03]  /*10e80*/  SYNCS.PHASECHK.TRANS64.TRYWAIT P0, [R3+URZ], R0 ;  /* 0x00000000030075a7 */ /* 0x0002a6000800017f */
[----:B--2---:R-:W-:Y:S05]  /*10e90*/  @!P0 NANOSLEEP.SYNCS 0x989680 ;  /* 0x009896800000895d */ /* 0x004fea0003900000 */
[----:B------:R-:W2:Y:S02]  /*10ea0*/  @!P0 SYNCS.PHASECHK.TRANS64 P0, [R3+URZ], R0 ;  /* 0x00000000030085a7 */ /* 0x000ea4000800007f */
[----:B--2---:R-:W-:Y:S05]  /*10eb0*/  @!P0 BRA `(.L_x_25) ;  /* 0xfffffffc00ec8947 */ /* 0x004fea000383ffff */
[----:B------:R-:W-:Y:S05]  /*10ec0*/  BRA `(.L_x_24) ;  /* 0xffffff1400787947 */ /* 0x000fea000383ffff */
.L_x_31:
[----:B-----5:R1:W-:Y:S02]  /*10ed0*/  STL [R1+0xa4], R0 ;  /* 0x0000a40001007387 */ /* 0x0203e40000100800 */
[----:B-1----:R-:W-:-:S04]  /*10ee0*/  IMAD.U32 R0, RZ, RZ, UR9 ;  /* 0x00000009ff007e24 */ /* 0x002fc8000f8e00ff */
[----:B------:R1:W3:Y:S03]  /*10ef0*/  SYNCS.PHASECHK.TRANS64.TRYWAIT P0, [R0+URZ], R229 ;  /* 0x000000e5000075a7 */ /* 0x0002e6000800017f */
[----:B---3--:R-:W-:Y:S05]  /*10f00*/  @!P0 NANOSLEEP.SYNCS 0x989680 ;  /* 0x009896800000895d */ /* 0x008fea0003900000 */
[----:B------:R1:W3:Y:S02]  /*10f10*/  @!P0 SYNCS.PHASECHK.TRANS64 P0, [R0+URZ], R229 ;  /* 0x000000e5000085a7 */ /* 0x0002e4000800007f */
[----:B-1----:R1:W5:Y:S02]  /*10f20*/  LDL.LU R0, [R1+0xa4] ;  /* 0x0000a40001007983 */ /* 0x0023640000300800 */
[----:B-1-3--:R-:W-:Y:S05]  /*10f30*/  @!P0 BRA `(.L_x_31) ;  /* 0xfffffffc00e48947 */ /* 0x00afea000383ffff */
[----:B------:R-:W-:Y:S05]  /*10f40*/  BRA `(.L_x_30) ;  /* 0xffffff2400cc7947 */ /* 0x000fea000383ffff */
.L_x_39:
[----:B0-----:R-:W-:-:S04]  /*10f50*/  IMAD.U32 R25, RZ, RZ, UR17 ;  /* 0x00000011ff197e24 */ /* 0x001fc8000f8e00ff */
[----:B------:R0:W3:Y:S03]  /*10f60*/  SYNCS.PHASECHK.TRANS64.TRYWAIT P0, [R25+URZ+0x8], R24 ;  /* 0x00000818190075a7 */ /* 0x0000e6000800017f */
[----:B---3--:R-:W-:Y:S05]  /*10f70*/  @!P0 NANOSLEEP.SYNCS 0x989680 ;  /* 0x009896800000895d */ /* 0x008fea0003900000 */
[----:B------:R-:W3:Y:S02]  /*10f80*/  @!P0 SYNCS.PHASECHK.TRANS64 P0, [R25+URZ+0x8], R24 ;  /* 0x00000818190085a7 */ /* 0x000ee4000800007f */
[----:B---3--:R-:W-:Y:S05]  /*10f90*/  @!P0 BRA `(.L_x_39) ;  /* 0xfffffffc00ec8947 */ /* 0x008fea000383ffff */
[----:B------:R-:W-:Y:S05]  /*10fa0*/  BRA `(.L_x_343) ;  /* 0xffffff4800d07947 */ /* 0x000fea000383ffff */
.L_x_304:
[----:B------:R-:W-:Y:S01]  /*10fb0*/  BSSY B1, `(.L_x_344) ;  /* 0x0000006000017945 */ /* 0x000fe20003800000 */
[----:B------:R-:W-:-:S07]  /*10fc0*/  IMAD.MOV.U32 R2, RZ, RZ, -0x1 ;  /* 0xffffffffff027424 */ /* 0x000fce00078e00ff */
[----:B------:R-:W-:Y:S05]  /*10fd0*/  WARPSYNC.COLLECTIVE R2, `(.L_x_345) ;  /* 0x00000000020c7348 */ /* 0x000fea0003c00000 */
[----:B------:R-:W-:Y:S02]  /*10fe0*/  ELECT P1, UR62, PT ;  /* 0x00000000003e782f */ /* 0x000fe40003820000 */
[----:B------:R-:W-:Y:S01]  /*10ff0*/  MOV R2, UR62 ;  /* 0x0000003e00027c02 */ /* 0x000fe20008000f00 */
[----:B------:R-:W-:Y:S10]  /*11000*/  ENDCOLLECTIVE ;  /* 0x000000000000791b */ /* 0x000ff40003800000 */
.L_x_345:
[----:B------:R-:W-:Y:S05]  /*11010*/  BSYNC B1 ;  /* 0x0000000000017941 */ /* 0x000fea0003800000 */
.L_x_344:
[----:B------:R-:W-:Y:S05]  /*11020*/  BRA `(.L_x_346) ;  /* 0xffffffe400347947 */ /* 0x000fea000383ffff */
.L_x_307:
[----:B0-----:R0:W1:Y:S02]  /*11030*/  SYNCS.PHASECHK.TRANS64.TRYWAIT P1, [R12+URZ+0xb0], R3 ;  /* 0x0000b0030c0075a7 */ /* 0x001064000802017f */
[----:B-1----:R-:W-:Y:S05]  /*11040*/  @!P1 NANOSLEEP.SYNCS 0x989680 ;  /* 0x009896800000995d */ /* 0x002fea0003900000 */
[----:B------:R-:W1:Y:S02]  /*11050*/  @!P1 SYNCS.PHASECHK.TRANS64 P1, [R12+URZ+0xb0], R3 ;  /* 0x0000b0030c0095a7 */ /* 0x000e64000802007f */
[----:B-1----:R-:W-:Y:S05]  /*11060*/  @!P1 BRA `(.L_x_307) ;  /* 0xfffffffc00f09947 */ /* 0x002fea000383ffff */
[----:B------:R-:W-:Y:S05]  /*11070*/  BRA `(.L_x_347) ;  /* 0xffffffe400707947 */ /* 0x000fea000383ffff */
.L_x_316:
[----:B------:R-:W-:Y:S01]  /*11080*/  BSSY B0, `(.L_x_348) ;  /* 0x0000006000007945 */ /* 0x000fe20003800000 */
[----:B------:R-:W-:-:S07]  /*11090*/  IMAD.MOV.U32 R2, RZ, RZ, -0x1 ;  /* 0xffffffffff027424 */ /* 0x000fce00078e00ff */
[----:B01----:R-:W-:Y:S05]  /*110a0*/  WARPSYNC.COLLECTIVE R2, `(.L_x_349) ;  /* 0x00000000020c7348 */ /* 0x003fea0003c00000 */
[----:B------:R-:W-:Y:S02]  /*110b0*/  ELECT P1, UR62, PT ;  /* 0x00000000003e782f */ /* 0x000fe40003820000 */
[----:B------:R-:W-:Y:S01]  /*110c0*/  MOV R2, UR62 ;  /* 0x0000003e00027c02 */ /* 0x000fe20008000f00 */
[----:B01----:R-:W-:Y:S10]  /*110d0*/  ENDCOLLECTIVE ;  /* 0x000000000000791b */ /* 0x003ff40003800000 */
.L_x_349:
[----:B------:R-:W-:Y:S05]  /*110e0*/  BSYNC B0 ;  /* 0x0000000000007941 */ /* 0x000fea0003800000 */
.L_x_348:
[----:B------:R-:W-:Y:S01]  /*110f0*/  PLOP3.LUT P0, PT, P1, PT, PT, 0x80, 0x0 ;  /* 0x000000000000781c */ /* 0x000fe20000f0f070 */
[----:B------:R-:W-:-:S12]  /*11100*/  BRA `(.L_x_350) ;  /* 0xfffffff000007947 */ /* 0x000fd8000383ffff */
.L_x_320:
[----:B0-----:R0:W1:Y:S02]  /*11110*/  SYNCS.PHASECHK.TRANS64.TRYWAIT P0, [R7+URZ], R2 ;  /* 0x00000002070075a7 */ /* 0x001064000800017f */
[----:B-1----:R-:W-:Y:S05]  /*11120*/  @!P0 NANOSLEEP.SYNCS 0x989680 ;  /* 0x009896800000895d */ /* 0x002fea0003900000 */
[----:B------:R-:W1:Y:S02]  /*11130*/  @!P0 SYNCS.PHASECHK.TRANS64 P0, [R7+URZ], R2 ;  /* 0x00000002070085a7 */ /* 0x000e64000800007f */
[----:B-1----:R-:W-:Y:S05]  /*11140*/  @!P0 BRA `(.L_x_320) ;  /* 0xfffffffc00f08947 */ /* 0x002fea000383ffff */
[----:B------:R-:W-:Y:S05]  /*11150*/  BRA `(.L_x_351) ;  /* 0xfffffff000447947 */ /* 0x000fea000383ffff */
.L_x_321:
[----:B0-----:R0:W1:Y:S02]  /*11160*/  SYNCS.PHASECHK.TRANS64.TRYWAIT P0, [R9+URZ], R4 ;  /* 0x00000004090075a7 */ /* 0x001064000800017f */
[----:B-1----:R-:W-:Y:S05]  /*11170*/  @!P0 NANOSLEEP.SYNCS 0x989680 ;  /* 0x009896800000895d */ /* 0x002fea0003900000 */
[----:B------:R-:W1:Y:S02]  /*11180*/  @!P0 SYNCS.PHASECHK.TRANS64 P0, [R9+URZ], R4 ;  /* 0x00000004090085a7 */ /* 0x000e64000800007f */
[----:B-1----:R-:W-:Y:S05]  /*11190*/  @!P0 BRA `(.L_x_321) ;  /* 0xfffffffc00f08947 */ /* 0x002fea000383ffff */
[----:B------:R-:W-:Y:S05]  /*111a0*/  BRA `(.L_x_352) ;  /* 0xfffffff000547947 */ /* 0x000fea000383ffff */
.L_x_322:
[----:B0-----:R0:W1:Y:S02]  /*111b0*/  SYNCS.PHASECHK.TRANS64.TRYWAIT P0, [R6+URZ], R5 ;  /* 0x00000005060075a7 */ /* 0x001064000800017f */
[----:B-1----:R-:W-:Y:S05]  /*111c0*/  @!P0 NANOSLEEP.SYNCS 0x989680 ;  /* 0x009896800000895d */ /* 0x002fea0003900000 */
[----:B------:R-:W1:Y:S02]  /*111d0*/  @!P0 SYNCS.PHASECHK.TRANS64 P0, [R6+URZ], R5 ;  /* 0x00000005060085a7 */ /* 0x000e64000800007f */
[----:B-1----:R-:W-:Y:S05]  /*111e0*/  @!P0 BRA `(.L_x_322) ;  /* 0xfffffffc00f08947 */ /* 0x002fea000383ffff */
[----:B------:R-:W-:Y:S05]  /*111f0*/  BRA `(.L_x_353) ;  /* 0xfffffff000647947 */ /* 0x000fea000383ffff */
.L_x_323:
[----:B0-----:R0:W1:Y:S02]  /*11200*/  SYNCS.PHASECHK.TRANS64.TRYWAIT P0, [R9+URZ], R4 ;  /* 0x00000004090075a7 */ /* 0x001064000800017f */
[----:B-1----:R-:W-:Y:S05]  /*11210*/  @!P0 NANOSLEEP.SYNCS 0x989680 ;  /* 0x009896800000895d */ /* 0x002fea0003900000 */
[----:B------:R-:W1:Y:S02]  /*11220*/  @!P0 SYNCS.PHASECHK.TRANS64 P0, [R9+URZ], R4 ;  /* 0x00000004090085a7 */ /* 0x000e64000800007f */
[----:B-1----:R-:W-:Y:S05]  /*11230*/  @!P0 BRA `(.L_x_323) ;  /* 0xfffffffc00f08947 */ /* 0x002fea000383ffff */
[----:B------:R-:W-:Y:S05]  /*11240*/  BRA `(.L_x_354) ;  /* 0xfffffff000747947 */ /* 0x000fea000383ffff */
.L_x_324:
[----:B0-----:R0:W1:Y:S02]  /*11250*/  SYNCS.PHASECHK.TRANS64.TRYWAIT P0, [R6+URZ], R5 ;  /* 0x00000005060075a7 */ /* 0x001064000800017f */
[----:B-1----:R-:W-:Y:S05]  /*11260*/  @!P0 NANOSLEEP.SYNCS 0x989680 ;  /* 0x009896800000895d */ /* 0x002fea0003900000 */
[----:B------:R-:W1:Y:S02]  /*11270*/  @!P0 SYNCS.PHASECHK.TRANS64 P0, [R6+URZ], R5 ;  /* 0x00000005060085a7 */ /* 0x000e64000800007f */
[----:B-1----:R-:W-:Y:S05]  /*11280*/  @!P0 BRA `(.L_x_324) ;  /* 0xfffffffc00f08947 */ /* 0x002fea000383ffff */
[----:B------:R-:W-:Y:S05]  /*11290*/  BRA `(.L_x_355) ;  /* 0xfffffff000847947 */ /* 0x000fea000383ffff */
.L_x_325:
[----:B0-----:R0:W1:Y:S02]  /*112a0*/  SYNCS.PHASECHK.TRANS64.TRYWAIT P0, [R9+URZ], R4 ;  /* 0x00000004090075a7 */ /* 0x001064000800017f */
[----:B-1----:R-:W-:Y:S05]  /*112b0*/  @!P0 NANOSLEEP.SYNCS 0x989680 ;  /* 0x009896800000895d */ /* 0x002fea0003900000 */
[----:B------:R-:W1:Y:S02]  /*112c0*/  @!P0 SYNCS.PHASECHK.TRANS64 P0, [R9+URZ], R4 ;  /* 0x00000004090085a7 */ /* 0x000e64000800007f */
[----:B-1----:R-:W-:Y:S05]  /*112d0*/  @!P0 BRA `(.L_x_325) ;  /* 0xfffffffc00f08947 */ /* 0x002fea000383ffff */
[----:B------:R-:W-:Y:S05]  /*112e0*/  BRA `(.L_x_356) ;  /* 0xfffffff000947947 */ /* 0x000fea000383ffff */
.L_x_326:
[----:B0-----:R0:W1:Y:S02]  /*112f0*/  SYNCS.PHASECHK.TRANS64.TRYWAIT P0, [R6+URZ], R5 ;  /* 0x00000005060075a7 */ /* 0x001064000800017f */
[----:B-1----:R-:W-:Y:S05]  /*11300*/  @!P0 NANOSLEEP.SYNCS 0x989680 ;  /* 0x009896800000895d */ /* 0x002fea0003900000 */
[----:B------:R-:W1:Y:S02]  /*11310*/  @!P0 SYNCS.PHASECHK.TRANS64 P0, [R6+URZ], R5 ;  /* 0x00000005060085a7 */ /* 0x000e64000800007f */
[----:B-1----:R-:W-:Y:S05]  /*11320*/  @!P0 BRA `(.L_x_326) ;  /* 0xfffffffc00f08947 */ /* 0x002fea000383ffff */
[----:B------:R-:W-:Y:S05]  /*11330*/  BRA `(.L_x_357) ;  /* 0xfffffff000a47947 */ /* 0x000fea000383ffff */
.L_x_327:
[----:B0-----:R0:W1:Y:S02]  /*11340*/  SYNCS.PHASECHK.TRANS64.TRYWAIT P0, [R9+URZ], R4 ;  /* 0x00000004090075a7 */ /* 0x001064000800017f */
[----:B-1----:R-:W-:Y:S05]  /*11350*/  @!P0 NANOSLEEP.SYNCS 0x989680 ;  /* 0x009896800000895d */ /* 0x002fea0003900000 */
[----:B------:R-:W1:Y:S02]  /*11360*/  @!P0 SYNCS.PHASECHK.TRANS64 P0, [R9+URZ], R4 ;  /* 0x00000004090085a7 */ /* 0x000e64000800007f */
[----:B-1----:R-:W-:Y:S05]  /*11370*/  @!P0 BRA `(.L_x_327) ;  /* 0xfffffffc00f08947 */ /* 0x002fea000383ffff */
[----:B------:R-:W-:Y:S05]  /*11380*/  BRA `(.L_x_358) ;  /* 0xfffffff000b47947 */ /* 0x000fea000383ffff */
.L_x_328:
[----:B0-----:R0:W1:Y:S02]  /*11390*/  SYNCS.PHASECHK.TRANS64.TRYWAIT P0, [R6+URZ], R5 ;  /* 0x00000005060075a7 */ /* 0x001064000800017f */
[----:B-1----:R-:W-:Y:S05]  /*113a0*/  @!P0 NANOSLEEP.SYNCS 0x989680 ;  /* 0x009896800000895d */ /* 0x002fea0003900000 */
[----:B------:R-:W1:Y:S02]  /*113b0*/  @!P0 SYNCS.PHASECHK.TRANS64 P0, [R6+URZ], R5 ;  /* 0x00000005060085a7 */ /* 0x000e64000800007f */
[----:B-1----:R-:W-:Y:S05]  /*113c0*/  @!P0 BRA `(.L_x_328) ;  /* 0xfffffffc00f08947 */ /* 0x002fea000383ffff */
[----:B------:R-:W-:Y:S05]  /*113d0*/  BRA `(.L_x_359) ;  /* 0xfffffff000c47947 */ /* 0x000fea000383ffff */
.L_x_329:
[----:B0-----:R0:W1:Y:S02]  /*113e0*/  SYNCS.PHASECHK.TRANS64.TRYWAIT P0, [R9+URZ], R4 ;  /* 0x00000004090075a7 */ /* 0x001064000800017f */
[----:B-1----:R-:W-:Y:S05]  /*113f0*/  @!P0 NANOSLEEP.SYNCS 0x989680 ;  /* 0x009896800000895d */ /* 0x002fea0003900000 */
[----:B------:R-:W1:Y:S02]  /*11400*/  @!P0 SYNCS.PHASECHK.TRANS64 P0, [R9+URZ], R4 ;  /* 0x00000004090085a7 */ /* 0x000e64000800007f */
[----:B-1----:R-:W-:Y:S05]  /*11410*/  @!P0 BRA `(.L_x_329) ;  /* 0xfffffffc00f08947 */ /* 0x002fea000383ffff */
[----:B------:R-:W-:Y:S05]  /*11420*/  BRA `(.L_x_360) ;  /* 0xfffffff000d47947 */ /* 0x000fea000383ffff */
.L_x_330:
[----:B0-----:R0:W1:Y:S02]  /*11430*/  SYNCS.PHASECHK.TRANS64.TRYWAIT P0, [R6+URZ], R5 ;  /* 0x00000005060075a7 */ /* 0x001064000800017f */
[----:B-1----:R-:W-:Y:S05]  /*11440*/  @!P0 NANOSLEEP.SYNCS 0x989680 ;  /* 0x009896800000895d */ /* 0x002fea0003900000 */
[----:B------:R-:W1:Y:S02]  /*11450*/  @!P0 SYNCS.PHASECHK.TRANS64 P0, [R6+URZ], R5 ;  /* 0x00000005060085a7 */ /* 0x000e64000800007f */
[----:B-1----:R-:W-:Y:S05]  /*11460*/  @!P0 BRA `(.L_x_330) ;  /* 0xfffffffc00f08947 */ /* 0x002fea000383ffff */
[----:B------:R-:W-:Y:S05]  /*11470*/  BRA `(.L_x_361) ;  /* 0xfffffff000e47947 */ /* 0x000fea000383ffff */
.L_x_331:
[----:B0-----:R0:W1:Y:S02]  /*11480*/  SYNCS.PHASECHK.TRANS64.TRYWAIT P0, [R9+URZ], R4 ;  /* 0x00000004090075a7 */ /* 0x001064000800017f */
[----:B-1----:R-:W-:Y:S05]  /*11490*/  @!P0 NANOSLEEP.SYNCS 0x989680 ;  /* 0x009896800000895d */ /* 0x002fea0003900000 */
[----:B------:R-:W1:Y:S02]  /*114a0*/  @!P0 SYNCS.PHASECHK.TRANS64 P0, [R9+URZ], R4 ;  /* 0x00000004090085a7 */ /* 0x000e64000800007f */
[----:B-1----:R-:W-:Y:S05]  /*114b0*/  @!P0 BRA `(.L_x_331) ;  /* 0xfffffffc00f08947 */ /* 0x002fea000383ffff */
[----:B------:R-:W-:Y:S05]  /*114c0*/  BRA `(.L_x_362) ;  /* 0xfffffff000f47947 */ /* 0x000fea000383ffff */
.L_x_332:
[----:B0-----:R0:W1:Y:S02]  /*114d0*/  SYNCS.PHASECHK.TRANS64.TRYWAIT P0, [R6+URZ], R5 ;  /* 0x00000005060075a7 */ /* 0x001064000800017f */
[----:B-1----:R-:W-:Y:S05]  /*114e0*/  @!P0 NANOSLEEP.SYNCS 0x989680 ;  /* 0x009896800000895d */ /* 0x002fea0003900000 */
[----:B------:R-:W1:Y:S02]  /*114f0*/  @!P0 SYNCS.PHASECHK.TRANS64 P0, [R6+URZ], R5 ;  /* 0x00000005060085a7 */ /* 0x000e64000800007f */
[----:B-1----:R-:W-:Y:S05]  /*11500*/  @!P0 BRA `(.L_x_332) ;  /* 0xfffffffc00f08947 */ /* 0x002fea000383ffff */
[----:B------:R-:W-:Y:S05]  /*11510*/  BRA `(.L_x_363) ;  /* 0xfffffff400047947 */ /* 0x000fea000383ffff */
.L_x_333:
[----:B0-----:R0:W1:Y:S02]  /*11520*/  SYNCS.PHASECHK.TRANS64.TRYWAIT P0, [R9+URZ], R4 ;  /* 0x00000004090075a7 */ /* 0x001064000800017f */
[----:B-1----:R-:W-:Y:S05]  /*11530*/  @!P0 NANOSLEEP.SYNCS 0x989680 ;  /* 0x009896800000895d */ /* 0x002fea0003900000 */
[----:B------:R-:W1:Y:S02]  /*11540*/  @!P0 SYNCS.PHASECHK.TRANS64 P0, [R9+URZ], R4 ;  /* 0x00000004090085a7 */ /* 0x000e64000800007f */
[----:B-1----:R-:W-:Y:S05]  /*11550*/  @!P0 BRA `(.L_x_333) ;  /* 0xfffffffc00f08947 */ /* 0x002fea000383ffff */
[----:B------:R-:W-:Y:S05]  /*11560*/  BRA `(.L_x_364) ;  /* 0xfffffff400147947 */ /* 0x000fea000383ffff */
.L_x_334:
[----:B0-----:R0:W1:Y:S02]  /*11570*/  SYNCS.PHASECHK.TRANS64.TRYWAIT P0, [R6+URZ], R5 ;  /* 0x00000005060075a7 */ /* 0x001064000800017f */
[----:B-1----:R-:W-:Y:S05]  /*11580*/  @!P0 NANOSLEEP.SYNCS 0x989680 ;  /* 0x009896800000895d */ /* 0x002fea0003900000 */
[----:B------:R-:W1:Y:S02]  /*11590*/  @!P0 SYNCS.PHASECHK.TRANS64 P0, [R6+URZ], R5 ;  /* 0x00000005060085a7 */ /* 0x000e64000800007f */
[----:B-1----:R-:W-:Y:S05]  /*115a0*/  @!P0 BRA `(.L_x_334) ;  /* 0xfffffffc00f08947 */ /* 0x002fea000383ffff */
[----:B------:R-:W-:Y:S05]  /*115b0*/  BRA `(.L_x_365) ;  /* 0xfffffff400247947 */ /* 0x000fea000383ffff */
.L_x_335:
[----:B0-----:R0:W1:Y:S02]  /*115c0*/  SYNCS.PHASECHK.TRANS64.TRYWAIT P0, [R9+URZ], R4 ;  /* 0x00000004090075a7 */ /* 0x001064000800017f */
[----:B-1----:R-:W-:Y:S05]  /*115d0*/  @!P0 NANOSLEEP.SYNCS 0x989680 ;  /* 0x009896800000895d */ /* 0x002fea0003900000 */
[----:B------:R-:W1:Y:S02]  /*115e0*/  @!P0 SYNCS.PHASECHK.TRANS64 P0, [R9+URZ], R4 ;  /* 0x00000004090085a7 */ /* 0x000e64000800007f */
[----:B-1----:R-:W-:Y:S05]  /*115f0*/  @!P0 BRA `(.L_x_335) ;  /* 0xfffffffc00f08947 */ /* 0x002fea000383ffff */
[----:B------:R-:W-:Y:S05]  /*11600*/  BRA `(.L_x_366) ;  /* 0xfffffff400347947 */ /* 0x000fea000383ffff */
.L_x_336:
[----:B0-----:R0:W1:Y:S02]  /*11610*/  SYNCS.PHASECHK.TRANS64.TRYWAIT P0, [R6+URZ], R5 ;  /* 0x00000005060075a7 */ /* 0x001064000800017f */
[----:B-1----:R-:W-:Y:S05]  /*11620*/  @!P0 NANOSLEEP.SYNCS 0x989680 ;  /* 0x009896800000895d */ /* 0x002fea0003900000 */
[----:B------:R-:W1:Y:S02]  /*11630*/  @!P0 SYNCS.PHASECHK.TRANS64 P0, [R6+URZ], R5 ;  /* 0x00000005060085a7 */ /* 0x000e64000800007f */
[----:B-1----:R-:W-:Y:S05]  /*11640*/  @!P0 BRA `(.L_x_336) ;  /* 0xfffffffc00f08947 */ /* 0x002fea000383ffff */
[----:B------:R-:W-:Y:S05]  /*11650*/  BRA `(.L_x_367) ;  /* 0xfffffff400447947 */ /* 0x000fea000383ffff */
.L_x_337:
[----:B0-----:R0:W1:Y:S02]  /*11660*/  SYNCS.PHASECHK.TRANS64.TRYWAIT P0, [R9+URZ], R4 ;  /* 0x00000004090075a7 */ /* 0x001064000800017f */
[----:B-1----:R-:W-:Y:S05]  /*11670*/  @!P0 NANOSLEEP.SYNCS 0x989680 ;  /* 0x009896800000895d */ /* 0x002fea0003900000 */
[----:B------:R-:W1:Y:S02]  /*11680*/  @!P0 SYNCS.PHASECHK.TRANS64 P0, [R9+URZ], R4 ;  /* 0x00000004090085a7 */ /* 0x000e64000800007f */
[----:B-1----:R-:W-:Y:S05]  /*11690*/  @!P0 BRA `(.L_x_337) ;  /* 0xfffffffc00f08947 */ /* 0x002fea000383ffff */
[----:B------:R-:W-:Y:S05]  /*116a0*/  BRA `(.L_x_368) ;  /* 0xfffffff400547947 */ /* 0x000fea000383ffff */
.L_x_338:
[----:B0-----:R0:W1:Y:S02]  /*116b0*/  SYNCS.PHASECHK.TRANS64.TRYWAIT P0, [R6+URZ], R5 ;  /* 0x00000005060075a7 */ /* 0x001064000800017f */
[----:B-1----:R-:W-:Y:S05]  /*116c0*/  @!P0 NANOSLEEP.SYNCS 0x989680 ;  /* 0x009896800000895d */ /* 0x002fea0003900000 */
[----:B------:R-:W1:Y:S02]  /*116d0*/  @!P0 SYNCS.PHASECHK.TRANS64 P0, [R6+URZ], R5 ;  /* 0x00000005060085a7 */ /* 0x000e64000800007f */
[----:B-1----:R-:W-:Y:S05]  /*116e0*/  @!P0 BRA `(.L_x_338) ;  /* 0xfffffffc00f08947 */ /* 0x002fea000383ffff */
[----:B------:R-:W-:Y:S05]  /*116f0*/  BRA `(.L_x_369) ;  /* 0xfffffff400647947 */ /* 0x000fea000383ffff */
.L_x_339:
[----:B0-----:R0:W1:Y:S02]  /*11700*/  SYNCS.PHASECHK.TRANS64.TRYWAIT P0, [R9+URZ], R4 ;  /* 0x00000004090075a7 */ /* 0x001064000800017f */
[----:B-1----:R-:W-:Y:S05]  /*11710*/  @!P0 NANOSLEEP.SYNCS 0x989680 ;  /* 0x009896800000895d */ /* 0x002fea0003900000 */
[----:B------:R-:W1:Y:S02]  /*11720*/  @!P0 SYNCS.PHASECHK.TRANS64 P0, [R9+URZ], R4 ;  /* 0x00000004090085a7 */ /* 0x000e64000800007f */
[----:B-1----:R-:W-:Y:S05]  /*11730*/  @!P0 BRA `(.L_x_339) ;  /* 0xfffffffc00f08947 */ /* 0x002fea000383ffff */
[----:B------:R-:W-:Y:S05]  /*11740*/  BRA `(.L_x_370) ;  /* 0xfffffff400747947 */ /* 0x000fea000383ffff */
.L_x_340:
[----:B-1----:R1:W2:Y:S02]  /*11750*/  SYNCS.PHASECHK.TRANS64.TRYWAIT P0, [R6+URZ], R5 ;  /* 0x00000005060075a7 */ /* 0x0022a4000800017f */
[----:B--2---:R-:W-:Y:S05]  /*11760*/  @!P0 NANOSLEEP.SYNCS 0x989680 ;  /* 0x009896800000895d */ /* 0x004fea0003900000 */
[----:B------:R-:W2:Y:S02]  /*11770*/  @!P0 SYNCS.PHASECHK.TRANS64 P0, [R6+URZ], R5 ;  /* 0x00000005060085a7 */ /* 0x000ea4000800007f */
[----:B--2---:R-:W-:Y:S05]  /*11780*/  @!P0 BRA `(.L_x_340) ;  /* 0xfffffffc00f08947 */ /* 0x004fea000383ffff */
[----:B------:R-:W-:Y:S05]  /*11790*/  BRA `(.L_x_371) ;  /* 0xfffffff4007c7947 */ /* 0x000fea000383ffff */
.L_x_372:
[----:B------:R-:W-:-:S00]  /*117a0*/  BRA `(.L_x_372) ;  /* 0xfffffffc00fc7947 */ /* 0x000fc0000383ffff */
[----:B------:R-:W-:-:S00]  /*117b0*/  NOP ;  /* 0x0000000000007918 */ /* 0x000fc00000000000 */
        /* <DEDUP_REMOVED lines=12> */
.L_x_373:


//--------------------- .nv.shared._ZN7cutlass13device_kernelINS_4gemm6kernel13GemmUniversalIN4cute5tupleIJiiiiEEENS1_10collective13CollectiveMmaINS1_37MainloopSm90TmaGmmaWarpSpecializedFP8ILi22ENS5_IJNS4_1CILi2EEENSA_ILi1EEESC_EEENS1_32KernelTmaWarpSpecializedPingpongEEENS5_IJNSA_ILi64EEENSA_ILi256EEENSA_ILi32EEEEEENS_12float_e4m3_tENS5_IJlSC_lEEESK_SL_NS4_8TiledMMAINS4_8MMA_AtomIJNS4_4SM904GMMA31MMA_64x256x32_F32E4M3E4M3_SS_TNILNSP_7ScaleInE1ELSR_1EEEEEENS4_6LayoutINS5_IJSC_SC_SC_EEENS5_IJNSA_ILi0EEESW_SW_EEEEENS5_IJNS4_10UnderscoreESZ_SZ_EEEEENS4_13SM90_TMA_LOADENS4_14ComposedLayoutINS4_7SwizzleILi1ELi4ELi3EEENS4_18smem_ptr_flag_bitsILi8EEENSU_INS5_IJNSA_ILi8EEESI_EEENS5_IJSI_SC_EEEEEEEvNS4_8identityENS4_23SM90_TMA_LOAD_MULTICASTES1C_vS1D_EENS_8epilogue10collective6detail29Sm90TmaWarpSpecializedAdapterINS1H_15DefaultEpilogueISK_SL_SL_NS1G_6thread17LinearCombinationISK_Li1EffLNS1L_9ScaleType4KindE0ELNS_15FloatRoundStyleE2ESK_EENS1_15EpilogueDefaultEEEEEvvEEEEvNT_6ParamsE --------------------------
	.section	.nv.shared._ZN7cutlass13device_kernelINS_4gemm6kernel13GemmUniversalIN4cute5tupleIJiiiiEEENS1_10collective13CollectiveMmaINS1_37MainloopSm90TmaGmmaWarpSpecializedFP8ILi22ENS5_IJNS4_1CILi2EEENSA_ILi1EEESC_EEENS1_32KernelTmaWarpSpecializedPingpongEEENS5_IJNSA_ILi64EEENSA_ILi256EEENSA_ILi32EEEEEENS_12float_e4m3_tENS5_IJlSC_lEEESK_SL_NS4_8TiledMMAINS4_8MMA_AtomIJNS4_4SM904GMMA31MMA_64x256x32_F32E4M3E4M3_SS_TNILNSP_7ScaleInE1ELSR_1EEEEEENS4_6LayoutINS5_IJSC_SC_SC_EEENS5_IJNSA_ILi0EEESW_SW_EEEEENS5_IJNS4_10UnderscoreESZ_SZ_EEEEENS4_13SM90_TMA_LOADENS4_14ComposedLayoutINS4_7SwizzleILi1ELi4ELi3EEENS4_18smem_ptr_flag_bitsILi8EEENSU_INS5_IJNSA_ILi8EEESI_EEENS5_IJSI_SC_EEEEEEEvNS4_8identityENS4_23SM90_TMA_LOAD_MULTICASTES1C_vS1D_EENS_8epilogue10collective6detail29Sm90TmaWarpSpecializedAdapterINS1H_15DefaultEpilogueISK_SL_SL_NS1G_6thread17LinearCombinationISK_Li1EffLNS1L_9ScaleType4KindE0ELNS_15FloatRoundStyleE2ESK_EENS1_15EpilogueDefaultEEEEEvvEEEEvNT_6ParamsE,"aw",@nobits
	.sectionflags	@""
	.align	16
	.zero		1024


//--------------------- .nv.shared.reserved.0     --------------------------
	.section	.nv.shared.reserved.0,"aw",@nobits
	.weak		__nv_reservedSMEM_offset_0_alias
	.size		__nv_reservedSMEM_offset_0_alias, 0, 0
	.other		__nv_reservedSMEM_offset_0_alias,@"STO_CUDA_RESERVED_SHARED STV_DEFAULT"
__nv_reservedSMEM_offset_0_alias:
	.zero		0


//--------------------- .nv.global                --------------------------
	.section	.nv.global,"aw",@nobits
.nv.global:
	.type		_ZN39_INTERNAL_0809545d_4_k_cu_c6c00f33_33364cute1_E,@object
	.size		_ZN39_INTERNAL_0809545d_4_k_cu_c6c00f33_33364cute1_E,(_ZN39_INTERNAL_0809545d_4_k_cu_c6c00f33_33364cuda3std3__45__cpo6cbeginE - _ZN39_INTERNAL_0809545d_4_k_cu_c6c00f33_33364cute1_E)
_ZN39_INTERNAL_0809545d_4_k_cu_c6c00f33_33364cute1_E:
	.zero		1
	.type		_ZN39_INTERNAL_0809545d_4_k_cu_c6c00f33_33364cuda3std3__45__cpo6cbeginE,@object
	.size		_ZN39_INTERNAL_0809545d_4_k_cu_c6c00f33_33364cuda3std3__45__cpo6cbeginE,(_ZN39_INTERNAL_0809545d_4_k_cu_c6c00f33_33364cuda3std3__48in_placeE - _ZN39_INTERNAL_0809545d_4_k_cu_c6c00f33_33364cuda3std3__45__cpo6cbeginE)
_ZN39_INTERNAL_0809545d_4_k_cu_c6c00f33_33364cuda3std3__45__cpo6cbeginE:
	.zero		1
	.type		_ZN39_INTERNAL_0809545d_4_k_cu_c6c00f33_33364cuda3std3__48in_placeE,@object
	.size		_ZN39_INTERNAL_0809545d_4_k_cu_c6c00f33_33364cuda3std3__48in_placeE,(_ZN39_INTERNAL_0809545d_4_k_cu_c6c00f33_33364cuda3std6ranges3__45__cpo9iter_moveE - _ZN39_INTERNAL_0809545d_4_k_cu_c6c00f33_33364cuda3std3__48in_placeE)
_ZN39_INTERNAL_0809545d_4_k_cu_c6c00f33_33364cuda3std3__48in_placeE:
	.zero		1
	.type		_ZN39_INTERNAL_0809545d_4_k_cu_c6c00f33_33364cuda3std6ranges3__45__cpo9iter_moveE,@object
	.size		_ZN39_INTERNAL_0809545d_4_k_cu_c6c00f33_33364cuda3std6ranges3__45__cpo9iter_moveE,(_ZN39_INTERNAL_0809545d_4_k_cu_c6c00f33_33364cuda3std3__45__cpo5beginE - _ZN39_INTERNAL_0809545d_4_k_cu_c6c00f33_33364cuda3std6ranges3__45__cpo9iter_moveE)
_ZN39_INTERNAL_0809545d_4_k_cu_c6c00f33_33364cuda3std6ranges3__45__cpo9iter_moveE:
	.zero		1
	.type		_ZN39_INTERNAL_0809545d_4_k_cu_c6c00f33_33364cuda3std3__45__cpo5beginE,@object
	.size		_ZN39_INTERNAL_0809545d_4_k_cu_c6c00f33_33364cuda3std3__45__cpo5beginE,(_ZN39_INTERNAL_0809545d_4_k_cu_c6c00f33_33364cuda3std3__441_GLOBAL__N__0809545d_4_k_cu_c6c00f33_33366ignoreE - _ZN39_INTERNAL_0809545d_4_k_cu_c6c00f33_33364cuda3std3__45__cpo5beginE)
_ZN39_INTERNAL_0809545d_4_k_cu_c6c00f33_33364cuda3std3__45__cpo5beginE:
	.zero		1
	.type		_ZN39_INTERNAL_0809545d_4_k_cu_c6c00f33_33364cuda3std3__441_GLOBAL__N__0809545d_4_k_cu_c6c00f33_33366ignoreE,@object
	.size		_ZN39_INTERNAL_0809545d_4_k_cu_c6c00f33_33364cuda3std3__441_GLOBAL__N__0809545d_4_k_cu_c6c00f33_33366ignoreE,(_ZN39_INTERNAL_0809545d_4_k_cu_c6c00f33_33364cute7productE - _ZN39_INTERNAL_0809545d_4_k_cu_c6c00f33_33364cuda3std3__441_GLOBAL__N__0809545d_4_k_cu_c6c00f33_33366ignoreE)
_ZN39_INTERNAL_0809545d_4_k_cu_c6c00f33_33364cuda3std3__441_GLOBAL__N__0809545d_4_k_cu_c6c00f33_33366ignoreE:
	.zero		1
	.type		_ZN39_INTERNAL_0809545d_4_k_cu_c6c00f33_33364cute7productE,@object
	.size		_ZN39_INTERNAL_0809545d_4_k_cu_c6c00f33_33364cute7productE,(_ZN39_INTERNAL_0809545d_4_k_cu_c6c00f33_33364cuda3std3__45__cpo3endE - _ZN39_INTERNAL_0809545d_4_k_cu_c6c00f33_33364cute7productE)
_ZN39_INTERNAL_0809545d_4_k_cu_c6c00f33_33364cute7productE:
	.zero		1
	.type		_ZN39_INTERNAL_0809545d_4_k_cu_c6c00f33_33364cuda3std3__45__cpo3endE,@object
	.size		_ZN39_INTERNAL_0809545d_4_k_cu_c6c00f33_33364cuda3std3__45__cpo3endE,(_ZN39_INTERNAL_0809545d_4_k_cu_c6c00f33_33364cuda3std3__419piecewise_constructE - _ZN39_INTERNAL_0809545d_4_k_cu_c6c00f33_33364cuda3std3__45__cpo3endE)
_ZN39_INTERNAL_0809545d_4_k_cu_c6c00f33_33364cuda3std3__45__cpo3endE:
	.zero		1
	.type		_ZN39_INTERNAL_0809545d_4_k_cu_c6c00f33_33364cuda3std3__419piecewise_constructE,@object
	.size		_ZN39_INTERNAL_0809545d_4_k_cu_c6c00f33_33364cuda3std3__419piecewise_constructE,(_ZN39_INTERNAL_0809545d_4_k_cu_c6c00f33_33364cuda3std3__45__cpo4cendE - _ZN39_INTERNAL_0809545d_4_k_cu_c6c00f33_33364cuda3std3__419piecewise_constructE)
_ZN39_INTERNAL_0809545d_4_k_cu_c6c00f33_33364cuda3std3__419piecewise_constructE:
	.zero		1
	.type		_ZN39_INTERNAL_0809545d_4_k_cu_c6c00f33_33364cuda3std3__45__cpo4cendE,@object
	.size		_ZN39_INTERNAL_0809545d_4_k_cu_c6c00f33_33364cuda3std3__45__cpo4cendE,(_ZN39_INTERNAL_0809545d_4_k_cu_c6c00f33_33364cuda3std6ranges3__45__cpo4swapE - _ZN39_INTERNAL_0809545d_4_k_cu_c6c00f33_33364cuda3std3__45__cpo4cendE)
_ZN39_INTERNAL_0809545d_4_k_cu_c6c00f33_33364cuda3std3__45__cpo4cendE:
	.zero		1
	.type		_ZN39_INTERNAL_0809545d_4_k_cu_c6c00f33_33364cuda3std6ranges3__45__cpo4swapE,@object
	.size		_ZN39_INTERNAL_0809545d_4_k_cu_c6c00f33_33364cuda3std6ranges3__45__cpo4swapE,(.L_7 - _ZN39_INTERNAL_0809545d_4_k_cu_c6c00f33_33364cuda3std6ranges3__45__cpo4swapE)
_ZN39_INTERNAL_0809545d_4_k_cu_c6c00f33_33364cuda3std6ranges3__45__cpo4swapE:
	.zero		1
.L_7:


//--------------------- .nv.constant0._ZN7cutlass13device_kernelINS_4gemm6kernel13GemmUniversalIN4cute5tupleIJiiiiEEENS1_10collective13CollectiveMmaINS1_37MainloopSm90TmaGmmaWarpSpecializedFP8ILi22ENS5_IJNS4_1CILi2EEENSA_ILi1EEESC_EEENS1_32KernelTmaWarpSpecializedPingpongEEENS5_IJNSA_ILi64EEENSA_ILi256EEENSA_ILi32EEEEEENS_12float_e4m3_tENS5_IJlSC_lEEESK_SL_NS4_8TiledMMAINS4_8MMA_AtomIJNS4_4SM904GMMA31MMA_64x256x32_F32E4M3E4M3_SS_TNILNSP_7ScaleInE1ELSR_1EEEEEENS4_6LayoutINS5_IJSC_SC_SC_EEENS5_IJNSA_ILi0EEESW_SW_EEEEENS5_IJNS4_10UnderscoreESZ_SZ_EEEEENS4_13SM90_TMA_LOADENS4_14ComposedLayoutINS4_7SwizzleILi1ELi4ELi3EEENS4_18smem_ptr_flag_bitsILi8EEENSU_INS5_IJNSA_ILi8EEESI_EEENS5_IJSI_SC_EEEEEEEvNS4_8identityENS4_23SM90_TMA_LOAD_MULTICASTES1C_vS1D_EENS_8epilogue10collective6detail29Sm90TmaWarpSpecializedAdapterINS1H_15DefaultEpilogueISK_SL_SL_NS1G_6thread17LinearCombinationISK_Li1EffLNS1L_9ScaleType4KindE0ELNS_15FloatRoundStyleE2ESK_EENS1_15EpilogueDefaultEEEEEvvEEEEvNT_6ParamsE --------------------------
	.section	.nv.constant0._ZN7cutlass13device_kernelINS_4gemm6kernel13GemmUniversalIN4cute5tupleIJiiiiEEENS1_10collective13CollectiveMmaINS1_37MainloopSm90TmaGmmaWarpSpecializedFP8ILi22ENS5_IJNS4_1CILi2EEENSA_ILi1EEESC_EEENS1_32KernelTmaWarpSpecializedPingpongEEENS5_IJNSA_ILi64EEENSA_ILi256EEENSA_ILi32EEEEEENS_12float_e4m3_tENS5_IJlSC_lEEESK_SL_NS4_8TiledMMAINS4_8MMA_AtomIJNS4_4SM904GMMA31MMA_64x256x32_F32E4M3E4M3_SS_TNILNSP_7ScaleInE1ELSR_1EEEEEENS4_6LayoutINS5_IJSC_SC_SC_EEENS5_IJNSA_ILi0EEESW_SW_EEEEENS5_IJNS4_10UnderscoreESZ_SZ_EEEEENS4_13SM90_TMA_LOADENS4_14ComposedLayoutINS4_7SwizzleILi1ELi4ELi3EEENS4_18smem_ptr_flag_bitsILi8EEENSU_INS5_IJNSA_ILi8EEESI_EEENS5_IJSI_SC_EEEEEEEvNS4_8identityENS4_23SM90_TMA_LOAD_MULTICASTES1C_vS1D_EENS_8epilogue10collective6detail29Sm90TmaWarpSpecializedAdapterINS1H_15DefaultEpilogueISK_SL_SL_NS1G_6thread17LinearCombinationISK_Li1EffLNS1L_9ScaleType4KindE0ELNS_15FloatRoundStyleE2ESK_EENS1_15EpilogueDefaultEEEEEvvEEEEvNT_6ParamsE,"a",@progbits
	.sectionflags	@""
	.align	4
.nv.constant0._ZN7cutlass13device_kernelINS_4gemm6kernel13GemmUniversalIN4cute5tupleIJiiiiEEENS1_10collective13CollectiveMmaINS1_37MainloopSm90TmaGmmaWarpSpecializedFP8ILi22ENS5_IJNS4_1CILi2EEENSA_ILi1EEESC_EEENS1_32KernelTmaWarpSpecializedPingpongEEENS5_IJNSA_ILi64EEENSA_ILi256EEENSA_ILi32EEEEEENS_12float_e4m3_tENS5_IJlSC_lEEESK_SL_NS4_8TiledMMAINS4_8MMA_AtomIJNS4_4SM904GMMA31MMA_64x256x32_F32E4M3E4M3_SS_TNILNSP_7ScaleInE1ELSR_1EEEEEENS4_6LayoutINS5_IJSC_SC_SC_EEENS5_IJNSA_ILi0EEESW_SW_EEEEENS5_IJNS4_10UnderscoreESZ_SZ_EEEEENS4_13SM90_TMA_LOADENS4_14ComposedLayoutINS4_7SwizzleILi1ELi4ELi3EEENS4_18smem_ptr_flag_bitsILi8EEENSU_INS5_IJNSA_ILi8EEESI_EEENS5_IJSI_SC_EEEEEEEvNS4_8identityENS4_23SM90_TMA_LOAD_MULTICASTES1C_vS1D_EENS_8epilogue10collective6detail29Sm90TmaWarpSpecializedAdapterINS1H_15DefaultEpilogueISK_SL_SL_NS1G_6thread17LinearCombinationISK_Li1EffLNS1L_9ScaleType4KindE0ELNS_15FloatRoundStyleE2ESK_EENS1_15EpilogueDefaultEEEEEvvEEEEvNT_6ParamsE:
	.zero		1664


//--------------------- SYMBOLS --------------------------

	.type		.nv.reservedSmem.offset0,@object
	.size		.nv.reservedSmem.offset0,0x4
